//
// Generated by NVIDIA NVVM Compiler
//
// Compiler Build ID: CL-36424714
// Cuda compilation tools, release 13.0, V13.0.88
// Based on NVVM 20.0.0
//

.version 9.0
.target sm_100
.address_size 64

	// .globl	_Z10scanBlocksIiLj512EEvPT_S1_S1_j
.extern .func  (.param .b32 func_retval0) vprintf
(
	.param .b64 vprintf_param_0,
	.param .b64 vprintf_param_1
)
;
// _ZZ10scanBlocksIiLj512EEvPT_S1_S1_jE1s has been demoted
// _ZZ10scanBlocksIfLj512EEvPT_S1_S1_jE1s has been demoted
// _ZZ10scanBlocksIcLj512EEvPT_S1_S1_jE1s has been demoted
.global .align 1 .b8 $str[18] = {98, 108, 111, 99, 107, 73, 100, 32, 116, 111, 111, 32, 104, 105, 103, 104, 10};

.visible .entry _Z10scanBlocksIiLj512EEvPT_S1_S1_j(
	.param .u64 .ptr .align 1 _Z10scanBlocksIiLj512EEvPT_S1_S1_j_param_0,
	.param .u64 .ptr .align 1 _Z10scanBlocksIiLj512EEvPT_S1_S1_j_param_1,
	.param .u64 .ptr .align 1 _Z10scanBlocksIiLj512EEvPT_S1_S1_j_param_2,
	.param .u32 _Z10scanBlocksIiLj512EEvPT_S1_S1_j_param_3
)
{
	.reg .pred 	%p<12>;
	.reg .b32 	%r<45>;
	.reg .b64 	%rd<17>;
	// demoted variable
	.shared .align 4 .b8 _ZZ10scanBlocksIiLj512EEvPT_S1_S1_jE1s[2048];
	ld.param.u64 	%rd2, [_Z10scanBlocksIiLj512EEvPT_S1_S1_j_param_0];
	ld.param.u64 	%rd4, [_Z10scanBlocksIiLj512EEvPT_S1_S1_j_param_1];
	ld.param.u64 	%rd3, [_Z10scanBlocksIiLj512EEvPT_S1_S1_j_param_2];
	ld.param.u32 	%r6, [_Z10scanBlocksIiLj512EEvPT_S1_S1_j_param_3];
	cvta.to.global.u64 	%rd1, %rd4;
	mov.u32 	%r7, %ctaid.y;
	mov.u32 	%r8, %ctaid.x;
	mad.lo.s32 	%r1, %r7, 65535, %r8;
	setp.lt.u32 	%p1, %r1, %r6;
	@%p1 bra 	$L__BB0_2;
	mov.u64 	%rd5, $str;
	cvta.global.u64 	%rd6, %rd5;
	{ // callseq 0, 0
	.param .b64 param0;
	st.param.b64 	[param0], %rd6;
	.param .b64 param1;
	st.param.b64 	[param1], 0;
	.param .b32 retval0;
	call.uni (retval0), 
	vprintf, 
	(
	param0, 
	param1
	);
	ld.param.b32 	%r9, [retval0];
	} // callseq 0
	bra.uni 	$L__BB0_23;
$L__BB0_2:
	cvta.to.global.u64 	%rd7, %rd2;
	mov.u32 	%r2, %tid.x;
	shl.b32 	%r3, %r1, 9;
	add.s32 	%r4, %r3, %r2;
	mul.wide.u32 	%rd8, %r4, 4;
	add.s64 	%rd9, %rd7, %rd8;
	ld.global.u32 	%r11, [%rd9];
	shl.b32 	%r12, %r2, 2;
	mov.u32 	%r13, _ZZ10scanBlocksIiLj512EEvPT_S1_S1_jE1s;
	add.s32 	%r5, %r13, %r12;
	st.shared.u32 	[%r5], %r11;
	bar.sync 	0;
	setp.gt.u32 	%p2, %r2, 510;
	@%p2 bra 	$L__BB0_4;
	ld.shared.u32 	%r14, [%r5];
	ld.shared.u32 	%r15, [%r5+4];
	add.s32 	%r16, %r15, %r14;
	st.shared.u32 	[%r5+4], %r16;
$L__BB0_4:
	bar.sync 	0;
	setp.gt.u32 	%p3, %r2, 509;
	@%p3 bra 	$L__BB0_6;
	ld.shared.u32 	%r17, [%r5];
	ld.shared.u32 	%r18, [%r5+8];
	add.s32 	%r19, %r18, %r17;
	st.shared.u32 	[%r5+8], %r19;
$L__BB0_6:
	bar.sync 	0;
	setp.gt.u32 	%p4, %r2, 507;
	@%p4 bra 	$L__BB0_8;
	ld.shared.u32 	%r20, [%r5];
	ld.shared.u32 	%r21, [%r5+16];
	add.s32 	%r22, %r21, %r20;
	st.shared.u32 	[%r5+16], %r22;
$L__BB0_8:
	bar.sync 	0;
	setp.gt.u32 	%p5, %r2, 503;
	@%p5 bra 	$L__BB0_10;
	ld.shared.u32 	%r23, [%r5];
	ld.shared.u32 	%r24, [%r5+32];
	add.s32 	%r25, %r24, %r23;
	st.shared.u32 	[%r5+32], %r25;
$L__BB0_10:
	bar.sync 	0;
	setp.gt.u32 	%p6, %r2, 495;
	@%p6 bra 	$L__BB0_12;
	ld.shared.u32 	%r26, [%r5];
	ld.shared.u32 	%r27, [%r5+64];
	add.s32 	%r28, %r27, %r26;
	st.shared.u32 	[%r5+64], %r28;
$L__BB0_12:
	bar.sync 	0;
	setp.gt.u32 	%p7, %r2, 479;
	@%p7 bra 	$L__BB0_14;
	ld.shared.u32 	%r29, [%r5];
	ld.shared.u32 	%r30, [%r5+128];
	add.s32 	%r31, %r30, %r29;
	st.shared.u32 	[%r5+128], %r31;
$L__BB0_14:
	bar.sync 	0;
	setp.gt.u32 	%p8, %r2, 447;
	@%p8 bra 	$L__BB0_16;
	ld.shared.u32 	%r32, [%r5];
	ld.shared.u32 	%r33, [%r5+256];
	add.s32 	%r34, %r33, %r32;
	st.shared.u32 	[%r5+256], %r34;
$L__BB0_16:
	bar.sync 	0;
	setp.gt.u32 	%p9, %r2, 383;
	@%p9 bra 	$L__BB0_18;
	ld.shared.u32 	%r35, [%r5];
	ld.shared.u32 	%r36, [%r5+512];
	add.s32 	%r37, %r36, %r35;
	st.shared.u32 	[%r5+512], %r37;
$L__BB0_18:
	bar.sync 	0;
	setp.gt.u32 	%p10, %r2, 255;
	@%p10 bra 	$L__BB0_20;
	ld.shared.u32 	%r38, [%r5];
	ld.shared.u32 	%r39, [%r5+1024];
	add.s32 	%r40, %r39, %r38;
	st.shared.u32 	[%r5+1024], %r40;
$L__BB0_20:
	bar.sync 	0;
	setp.ne.s32 	%p11, %r2, 511;
	@%p11 bra 	$L__BB0_22;
	mul.wide.u32 	%rd12, %r3, 4;
	add.s64 	%rd13, %rd1, %rd12;
	mov.b32 	%r43, 0;
	st.global.u32 	[%rd13], %r43;
	ld.shared.u32 	%r44, [_ZZ10scanBlocksIiLj512EEvPT_S1_S1_jE1s+2044];
	cvta.to.global.u64 	%rd14, %rd3;
	mul.wide.u32 	%rd15, %r1, 4;
	add.s64 	%rd16, %rd14, %rd15;
	st.global.u32 	[%rd16], %r44;
	bra.uni 	$L__BB0_23;
$L__BB0_22:
	ld.shared.u32 	%r41, [%r5];
	add.s32 	%r42, %r4, 1;
	mul.wide.u32 	%rd10, %r42, 4;
	add.s64 	%rd11, %rd1, %rd10;
	st.global.u32 	[%rd11], %r41;
$L__BB0_23:
	ret;

}
	// .globl	_Z12addBlockSumsIiLj512EEvPT_S1_j
.visible .entry _Z12addBlockSumsIiLj512EEvPT_S1_j(
	.param .u64 .ptr .align 1 _Z12addBlockSumsIiLj512EEvPT_S1_j_param_0,
	.param .u64 .ptr .align 1 _Z12addBlockSumsIiLj512EEvPT_S1_j_param_1,
	.param .u32 _Z12addBlockSumsIiLj512EEvPT_S1_j_param_2
)
{
	.reg .pred 	%p<4>;
	.reg .b32 	%r<11>;
	.reg .b64 	%rd<9>;

	ld.param.u64 	%rd1, [_Z12addBlockSumsIiLj512EEvPT_S1_j_param_0];
	ld.param.u64 	%rd2, [_Z12addBlockSumsIiLj512EEvPT_S1_j_param_1];
	ld.param.u32 	%r2, [_Z12addBlockSumsIiLj512EEvPT_S1_j_param_2];
	mov.u32 	%r3, %ctaid.y;
	mov.u32 	%r4, %ctaid.x;
	mad.lo.s32 	%r1, %r3, 65535, %r4;
	setp.eq.s32 	%p1, %r1, 0;
	setp.ge.u32 	%p2, %r1, %r2;
	or.pred  	%p3, %p1, %p2;
	@%p3 bra 	$L__BB1_2;
	cvta.to.global.u64 	%rd3, %rd2;
	cvta.to.global.u64 	%rd4, %rd1;
	shl.b32 	%r5, %r1, 9;
	mov.u32 	%r6, %tid.x;
	add.s32 	%r7, %r5, %r6;
	mul.wide.u32 	%rd5, %r1, 4;
	add.s64 	%rd6, %rd3, %rd5;
	ld.global.u32 	%r8, [%rd6];
	mul.wide.u32 	%rd7, %r7, 4;
	add.s64 	%rd8, %rd4, %rd7;
	ld.global.u32 	%r9, [%rd8];
	add.s32 	%r10, %r9, %r8;
	st.global.u32 	[%rd8], %r10;
$L__BB1_2:
	ret;

}
	// .globl	_Z10scanBlocksIfLj512EEvPT_S1_S1_j
.visible .entry _Z10scanBlocksIfLj512EEvPT_S1_S1_j(
	.param .u64 .ptr .align 1 _Z10scanBlocksIfLj512EEvPT_S1_S1_j_param_0,
	.param .u64 .ptr .align 1 _Z10scanBlocksIfLj512EEvPT_S1_S1_j_param_1,
	.param .u64 .ptr .align 1 _Z10scanBlocksIfLj512EEvPT_S1_S1_j_param_2,
	.param .u32 _Z10scanBlocksIfLj512EEvPT_S1_S1_j_param_3
)
{
	.reg .pred 	%p<12>;
	.reg .b32 	%r<15>;
	.reg .b32 	%f<31>;
	.reg .b64 	%rd<17>;
	// demoted variable
	.shared .align 4 .b8 _ZZ10scanBlocksIfLj512EEvPT_S1_S1_jE1s[2048];
	ld.param.u64 	%rd2, [_Z10scanBlocksIfLj512EEvPT_S1_S1_j_param_0];
	ld.param.u64 	%rd4, [_Z10scanBlocksIfLj512EEvPT_S1_S1_j_param_1];
	ld.param.u64 	%rd3, [_Z10scanBlocksIfLj512EEvPT_S1_S1_j_param_2];
	ld.param.u32 	%r6, [_Z10scanBlocksIfLj512EEvPT_S1_S1_j_param_3];
	cvta.to.global.u64 	%rd1, %rd4;
	mov.u32 	%r7, %ctaid.y;
	mov.u32 	%r8, %ctaid.x;
	mad.lo.s32 	%r1, %r7, 65535, %r8;
	setp.lt.u32 	%p1, %r1, %r6;
	@%p1 bra 	$L__BB2_2;
	mov.u64 	%rd5, $str;
	cvta.global.u64 	%rd6, %rd5;
	{ // callseq 1, 0
	.param .b64 param0;
	st.param.b64 	[param0], %rd6;
	.param .b64 param1;
	st.param.b64 	[param1], 0;
	.param .b32 retval0;
	call.uni (retval0), 
	vprintf, 
	(
	param0, 
	param1
	);
	ld.param.b32 	%r9, [retval0];
	} // callseq 1
	bra.uni 	$L__BB2_23;
$L__BB2_2:
	cvta.to.global.u64 	%rd7, %rd2;
	mov.u32 	%r2, %tid.x;
	shl.b32 	%r3, %r1, 9;
	add.s32 	%r4, %r3, %r2;
	mul.wide.u32 	%rd8, %r4, 4;
	add.s64 	%rd9, %rd7, %rd8;
	ld.global.f32 	%f1, [%rd9];
	shl.b32 	%r11, %r2, 2;
	mov.u32 	%r12, _ZZ10scanBlocksIfLj512EEvPT_S1_S1_jE1s;
	add.s32 	%r5, %r12, %r11;
	st.shared.f32 	[%r5], %f1;
	bar.sync 	0;
	setp.gt.u32 	%p2, %r2, 510;
	@%p2 bra 	$L__BB2_4;
	ld.shared.f32 	%f2, [%r5];
	ld.shared.f32 	%f3, [%r5+4];
	add.f32 	%f4, %f2, %f3;
	st.shared.f32 	[%r5+4], %f4;
$L__BB2_4:
	bar.sync 	0;
	setp.gt.u32 	%p3, %r2, 509;
	@%p3 bra 	$L__BB2_6;
	ld.shared.f32 	%f5, [%r5];
	ld.shared.f32 	%f6, [%r5+8];
	add.f32 	%f7, %f5, %f6;
	st.shared.f32 	[%r5+8], %f7;
$L__BB2_6:
	bar.sync 	0;
	setp.gt.u32 	%p4, %r2, 507;
	@%p4 bra 	$L__BB2_8;
	ld.shared.f32 	%f8, [%r5];
	ld.shared.f32 	%f9, [%r5+16];
	add.f32 	%f10, %f8, %f9;
	st.shared.f32 	[%r5+16], %f10;
$L__BB2_8:
	bar.sync 	0;
	setp.gt.u32 	%p5, %r2, 503;
	@%p5 bra 	$L__BB2_10;
	ld.shared.f32 	%f11, [%r5];
	ld.shared.f32 	%f12, [%r5+32];
	add.f32 	%f13, %f11, %f12;
	st.shared.f32 	[%r5+32], %f13;
$L__BB2_10:
	bar.sync 	0;
	setp.gt.u32 	%p6, %r2, 495;
	@%p6 bra 	$L__BB2_12;
	ld.shared.f32 	%f14, [%r5];
	ld.shared.f32 	%f15, [%r5+64];
	add.f32 	%f16, %f14, %f15;
	st.shared.f32 	[%r5+64], %f16;
$L__BB2_12:
	bar.sync 	0;
	setp.gt.u32 	%p7, %r2, 479;
	@%p7 bra 	$L__BB2_14;
	ld.shared.f32 	%f17, [%r5];
	ld.shared.f32 	%f18, [%r5+128];
	add.f32 	%f19, %f17, %f18;
	st.shared.f32 	[%r5+128], %f19;
$L__BB2_14:
	bar.sync 	0;
	setp.gt.u32 	%p8, %r2, 447;
	@%p8 bra 	$L__BB2_16;
	ld.shared.f32 	%f20, [%r5];
	ld.shared.f32 	%f21, [%r5+256];
	add.f32 	%f22, %f20, %f21;
	st.shared.f32 	[%r5+256], %f22;
$L__BB2_16:
	bar.sync 	0;
	setp.gt.u32 	%p9, %r2, 383;
	@%p9 bra 	$L__BB2_18;
	ld.shared.f32 	%f23, [%r5];
	ld.shared.f32 	%f24, [%r5+512];
	add.f32 	%f25, %f23, %f24;
	st.shared.f32 	[%r5+512], %f25;
$L__BB2_18:
	bar.sync 	0;
	setp.gt.u32 	%p10, %r2, 255;
	@%p10 bra 	$L__BB2_20;
	ld.shared.f32 	%f26, [%r5];
	ld.shared.f32 	%f27, [%r5+1024];
	add.f32 	%f28, %f26, %f27;
	st.shared.f32 	[%r5+1024], %f28;
$L__BB2_20:
	bar.sync 	0;
	setp.ne.s32 	%p11, %r2, 511;
	@%p11 bra 	$L__BB2_22;
	mul.wide.u32 	%rd12, %r3, 4;
	add.s64 	%rd13, %rd1, %rd12;
	mov.b32 	%r14, 0;
	st.global.u32 	[%rd13], %r14;
	ld.shared.f32 	%f30, [_ZZ10scanBlocksIfLj512EEvPT_S1_S1_jE1s+2044];
	cvta.to.global.u64 	%rd14, %rd3;
	mul.wide.u32 	%rd15, %r1, 4;
	add.s64 	%rd16, %rd14, %rd15;
	st.global.f32 	[%rd16], %f30;
	bra.uni 	$L__BB2_23;
$L__BB2_22:
	ld.shared.f32 	%f29, [%r5];
	add.s32 	%r13, %r4, 1;
	mul.wide.u32 	%rd10, %r13, 4;
	add.s64 	%rd11, %rd1, %rd10;
	st.global.f32 	[%rd11], %f29;
$L__BB2_23:
	ret;

}
	// .globl	_Z12addBlockSumsIfLj512EEvPT_S1_j
.visible .entry _Z12addBlockSumsIfLj512EEvPT_S1_j(
	.param .u64 .ptr .align 1 _Z12addBlockSumsIfLj512EEvPT_S1_j_param_0,
	.param .u64 .ptr .align 1 _Z12addBlockSumsIfLj512EEvPT_S1_j_param_1,
	.param .u32 _Z12addBlockSumsIfLj512EEvPT_S1_j_param_2
)
{
	.reg .pred 	%p<4>;
	.reg .b32 	%r<8>;
	.reg .b32 	%f<4>;
	.reg .b64 	%rd<9>;

	ld.param.u64 	%rd1, [_Z12addBlockSumsIfLj512EEvPT_S1_j_param_0];
	ld.param.u64 	%rd2, [_Z12addBlockSumsIfLj512EEvPT_S1_j_param_1];
	ld.param.u32 	%r2, [_Z12addBlockSumsIfLj512EEvPT_S1_j_param_2];
	mov.u32 	%r3, %ctaid.y;
	mov.u32 	%r4, %ctaid.x;
	mad.lo.s32 	%r1, %r3, 65535, %r4;
	setp.eq.s32 	%p1, %r1, 0;
	setp.ge.u32 	%p2, %r1, %r2;
	or.pred  	%p3, %p1, %p2;
	@%p3 bra 	$L__BB3_2;
	cvta.to.global.u64 	%rd3, %rd2;
	cvta.to.global.u64 	%rd4, %rd1;
	shl.b32 	%r5, %r1, 9;
	mov.u32 	%r6, %tid.x;
	add.s32 	%r7, %r5, %r6;
	mul.wide.u32 	%rd5, %r1, 4;
	add.s64 	%rd6, %rd3, %rd5;
	ld.global.f32 	%f1, [%rd6];
	mul.wide.u32 	%rd7, %r7, 4;
	add.s64 	%rd8, %rd4, %rd7;
	ld.global.f32 	%f2, [%rd8];
	add.f32 	%f3, %f1, %f2;
	st.global.f32 	[%rd8], %f3;
$L__BB3_2:
	ret;

}
	// .globl	_Z10scanBlocksIcLj512EEvPT_S1_S1_j
.visible .entry _Z10scanBlocksIcLj512EEvPT_S1_S1_j(
	.param .u64 .ptr .align 1 _Z10scanBlocksIcLj512EEvPT_S1_S1_j_param_0,
	.param .u64 .ptr .align 1 _Z10scanBlocksIcLj512EEvPT_S1_S1_j_param_1,
	.param .u64 .ptr .align 1 _Z10scanBlocksIcLj512EEvPT_S1_S1_j_param_2,
	.param .u32 _Z10scanBlocksIcLj512EEvPT_S1_S1_j_param_3
)
{
	.reg .pred 	%p<12>;
	.reg .b16 	%rs<32>;
	.reg .b32 	%r<13>;
	.reg .b64 	%rd<17>;
	// demoted variable
	.shared .align 1 .b8 _ZZ10scanBlocksIcLj512EEvPT_S1_S1_jE1s[512];
	ld.param.u64 	%rd2, [_Z10scanBlocksIcLj512EEvPT_S1_S1_j_param_0];
	ld.param.u64 	%rd4, [_Z10scanBlocksIcLj512EEvPT_S1_S1_j_param_1];
	ld.param.u64 	%rd3, [_Z10scanBlocksIcLj512EEvPT_S1_S1_j_param_2];
	ld.param.u32 	%r6, [_Z10scanBlocksIcLj512EEvPT_S1_S1_j_param_3];
	cvta.to.global.u64 	%rd1, %rd4;
	mov.u32 	%r7, %ctaid.y;
	mov.u32 	%r8, %ctaid.x;
	mad.lo.s32 	%r1, %r7, 65535, %r8;
	setp.lt.u32 	%p1, %r1, %r6;
	@%p1 bra 	$L__BB4_2;
	mov.u64 	%rd5, $str;
	cvta.global.u64 	%rd6, %rd5;
	{ // callseq 2, 0
	.param .b64 param0;
	st.param.b64 	[param0], %rd6;
	.param .b64 param1;
	st.param.b64 	[param1], 0;
	.param .b32 retval0;
	call.uni (retval0), 
	vprintf, 
	(
	param0, 
	param1
	);
	ld.param.b32 	%r9, [retval0];
	} // callseq 2
	bra.uni 	$L__BB4_23;
$L__BB4_2:
	cvta.to.global.u64 	%rd7, %rd2;
	mov.u32 	%r2, %tid.x;
	shl.b32 	%r3, %r1, 9;
	add.s32 	%r4, %r3, %r2;
	cvt.u64.u32 	%rd8, %r4;
	add.s64 	%rd9, %rd7, %rd8;
	ld.global.u8 	%rs1, [%rd9];
	mov.u32 	%r11, _ZZ10scanBlocksIcLj512EEvPT_S1_S1_jE1s;
	add.s32 	%r5, %r11, %r2;
	st.shared.u8 	[%r5], %rs1;
	bar.sync 	0;
	setp.gt.u32 	%p2, %r2, 510;
	@%p2 bra 	$L__BB4_4;
	ld.shared.u8 	%rs2, [%r5];
	ld.shared.u8 	%rs3, [%r5+1];
	add.s16 	%rs4, %rs3, %rs2;
	st.shared.u8 	[%r5+1], %rs4;
$L__BB4_4:
	bar.sync 	0;
	setp.gt.u32 	%p3, %r2, 509;
	@%p3 bra 	$L__BB4_6;
	ld.shared.u8 	%rs5, [%r5];
	ld.shared.u8 	%rs6, [%r5+2];
	add.s16 	%rs7, %rs6, %rs5;
	st.shared.u8 	[%r5+2], %rs7;
$L__BB4_6:
	bar.sync 	0;
	setp.gt.u32 	%p4, %r2, 507;
	@%p4 bra 	$L__BB4_8;
	ld.shared.u8 	%rs8, [%r5];
	ld.shared.u8 	%rs9, [%r5+4];
	add.s16 	%rs10, %rs9, %rs8;
	st.shared.u8 	[%r5+4], %rs10;
$L__BB4_8:
	bar.sync 	0;
	setp.gt.u32 	%p5, %r2, 503;
	@%p5 bra 	$L__BB4_10;
	ld.shared.u8 	%rs11, [%r5];
	ld.shared.u8 	%rs12, [%r5+8];
	add.s16 	%rs13, %rs12, %rs11;
	st.shared.u8 	[%r5+8], %rs13;
$L__BB4_10:
	bar.sync 	0;
	setp.gt.u32 	%p6, %r2, 495;
	@%p6 bra 	$L__BB4_12;
	ld.shared.u8 	%rs14, [%r5];
	ld.shared.u8 	%rs15, [%r5+16];
	add.s16 	%rs16, %rs15, %rs14;
	st.shared.u8 	[%r5+16], %rs16;
$L__BB4_12:
	bar.sync 	0;
	setp.gt.u32 	%p7, %r2, 479;
	@%p7 bra 	$L__BB4_14;
	ld.shared.u8 	%rs17, [%r5];
	ld.shared.u8 	%rs18, [%r5+32];
	add.s16 	%rs19, %rs18, %rs17;
	st.shared.u8 	[%r5+32], %rs19;
$L__BB4_14:
	bar.sync 	0;
	setp.gt.u32 	%p8, %r2, 447;
	@%p8 bra 	$L__BB4_16;
	ld.shared.u8 	%rs20, [%r5];
	ld.shared.u8 	%rs21, [%r5+64];
	add.s16 	%rs22, %rs21, %rs20;
	st.shared.u8 	[%r5+64], %rs22;
$L__BB4_16:
	bar.sync 	0;
	setp.gt.u32 	%p9, %r2, 383;
	@%p9 bra 	$L__BB4_18;
	ld.shared.u8 	%rs23, [%r5];
	ld.shared.u8 	%rs24, [%r5+128];
	add.s16 	%rs25, %rs24, %rs23;
	st.shared.u8 	[%r5+128], %rs25;
$L__BB4_18:
	bar.sync 	0;
	setp.gt.u32 	%p10, %r2, 255;
	@%p10 bra 	$L__BB4_20;
	ld.shared.u8 	%rs26, [%r5];
	ld.shared.u8 	%rs27, [%r5+256];
	add.s16 	%rs28, %rs27, %rs26;
	st.shared.u8 	[%r5+256], %rs28;
$L__BB4_20:
	bar.sync 	0;
	setp.ne.s32 	%p11, %r2, 511;
	@%p11 bra 	$L__BB4_22;
	cvt.u64.u32 	%rd12, %r3;
	add.s64 	%rd13, %rd1, %rd12;
	mov.b16 	%rs30, 0;
	st.global.u8 	[%rd13], %rs30;
	ld.shared.u8 	%rs31, [_ZZ10scanBlocksIcLj512EEvPT_S1_S1_jE1s+511];
	cvt.u64.u32 	%rd14, %r1;
	cvta.to.global.u64 	%rd15, %rd3;
	add.s64 	%rd16, %rd15, %rd14;
	st.global.u8 	[%rd16], %rs31;
	bra.uni 	$L__BB4_23;
$L__BB4_22:
	ld.shared.u8 	%rs29, [%r5];
	add.s32 	%r12, %r4, 1;
	cvt.u64.u32 	%rd10, %r12;
	add.s64 	%rd11, %rd1, %rd10;
	st.global.u8 	[%rd11], %rs29;
$L__BB4_23:
	ret;

}
	// .globl	_Z12addBlockSumsIcLj512EEvPT_S1_j
.visible .entry _Z12addBlockSumsIcLj512EEvPT_S1_j(
	.param .u64 .ptr .align 1 _Z12addBlockSumsIcLj512EEvPT_S1_j_param_0,
	.param .u64 .ptr .align 1 _Z12addBlockSumsIcLj512EEvPT_S1_j_param_1,
	.param .u32 _Z12addBlockSumsIcLj512EEvPT_S1_j_param_2
)
{
	.reg .pred 	%p<4>;
	.reg .b16 	%rs<4>;
	.reg .b32 	%r<8>;
	.reg .b64 	%rd<9>;

	ld.param.u64 	%rd1, [_Z12addBlockSumsIcLj512EEvPT_S1_j_param_0];
	ld.param.u64 	%rd2, [_Z12addBlockSumsIcLj512EEvPT_S1_j_param_1];
	ld.param.u32 	%r2, [_Z12addBlockSumsIcLj512EEvPT_S1_j_param_2];
	mov.u32 	%r3, %ctaid.y;
	mov.u32 	%r4, %ctaid.x;
	mad.lo.s32 	%r1, %r3, 65535, %r4;
	setp.eq.s32 	%p1, %r1, 0;
	setp.ge.u32 	%p2, %r1, %r2;
	or.pred  	%p3, %p1, %p2;
	@%p3 bra 	$L__BB5_2;
	cvta.to.global.u64 	%rd3, %rd2;
	cvta.to.global.u64 	%rd4, %rd1;
	shl.b32 	%r5, %r1, 9;
	mov.u32 	%r6, %tid.x;
	add.s32 	%r7, %r5, %r6;
	cvt.u64.u32 	%rd5, %r1;
	add.s64 	%rd6, %rd3, %rd5;
	ld.global.u8 	%rs1, [%rd6];
	cvt.u64.u32 	%rd7, %r7;
	add.s64 	%rd8, %rd4, %rd7;
	ld.global.u8 	%rs2, [%rd8];
	add.s16 	%rs3, %rs2, %rs1;
	st.global.u8 	[%rd8], %rs3;
$L__BB5_2:
	ret;

}


// ===== COMPILED SASS (sm_100) =====

	.target	sm_100

	.elftype	@"ET_EXEC"


//--------------------- .note.nv.tkinfo           --------------------------
	.section	.note.nv.tkinfo,"",@"SHT_NOTE"
	.sectionflags	@"SHF_NOTE_NV_TKINFO"
	.tkinfo
        /*0018*/ 	.word	0x00000002
        /*0030*/ 	.string	""
        /*0030*/ 	.string	"ptxas"
        /*0030*/ 	.string	"Cuda compilation tools, release 13.0, V13.0.88"
        /*0030*/ 	.string	"Build cuda_13.0.r13.0/compiler.36424714_0"
        /*0030*/ 	.string	"-arch sm_100 -m 64 "



//--------------------- .note.nv.cuinfo           --------------------------
	.section	.note.nv.cuinfo,"",@"SHT_NOTE"
	.sectionflags	@"SHF_NOTE_NV_CUINFO"
        /*0018*/ 	.short	0x0002
        /*001a*/ 	.short	0x0064
        /*001c*/ 	.short	0x0082
	.zero		2


//--------------------- .nv.info                  --------------------------
	.section	.nv.info,"",@"SHT_CUDA_INFO"
	.align	4


	//----- nvinfo : EIATTR_REGCOUNT
	.align		4
        /*0000*/ 	.byte	0x04, 0x2f
        /*0002*/ 	.short	(.L_2 - .L_1)
	.align		4
.L_1:
        /*0004*/ 	.word	index@(_Z10scanBlocksIiLj512EEvPT_S1_S1_j)
        /*0008*/ 	.word	0x00000018


	//----- nvinfo : EIATTR_FRAME_SIZE
	.align		4
.L_2:
        /*000c*/ 	.byte	0x04, 0x11
        /*000e*/ 	.short	(.L_4 - .L_3)
	.align		4
.L_3:
        /*0010*/ 	.word	index@(_Z10scanBlocksIiLj512EEvPT_S1_S1_j)
        /*0014*/ 	.word	0x00000000


	//----- nvinfo : EIATTR_REGCOUNT
	.align		4
.L_4:
        /*0018*/ 	.byte	0x04, 0x2f
        /*001a*/ 	.short	(.L_6 - .L_5)
	.align		4
.L_5:
        /*001c*/ 	.word	index@(_Z12addBlockSumsIiLj512EEvPT_S1_j)
        /*0020*/ 	.word	0x0000000c


	//----- nvinfo : EIATTR_FRAME_SIZE
	.align		4
.L_6:
        /*0024*/ 	.byte	0x04, 0x11
        /*0026*/ 	.short	(.L_8 - .L_7)
	.align		4
.L_7:
        /*0028*/ 	.word	index@(_Z12addBlockSumsIiLj512EEvPT_S1_j)
        /*002c*/ 	.word	0x00000000


	//----- nvinfo : EIATTR_REGCOUNT
	.align		4
.L_8:
        /*0030*/ 	.byte	0x04, 0x2f
        /*0032*/ 	.short	(.L_10 - .L_9)
	.align		4
.L_9:
        /*0034*/ 	.word	index@(_Z10scanBlocksIfLj512EEvPT_S1_S1_j)
        /*0038*/ 	.word	0x00000018


	//----- nvinfo : EIATTR_FRAME_SIZE
	.align		4
.L_10:
        /*003c*/ 	.byte	0x04, 0x11
        /*003e*/ 	.short	(.L_12 - .L_11)
	.align		4
.L_11:
        /*0040*/ 	.word	index@(_Z10scanBlocksIfLj512EEvPT_S1_S1_j)
        /*0044*/ 	.word	0x00000000


	//----- nvinfo : EIATTR_REGCOUNT
	.align		4
.L_12:
        /*0048*/ 	.byte	0x04, 0x2f
        /*004a*/ 	.short	(.L_14 - .L_13)
	.align		4
.L_13:
        /*004c*/ 	.word	index@(_Z12addBlockSumsIfLj512EEvPT_S1_j)
        /*0050*/ 	.word	0x0000000c


	//----- nvinfo : EIATTR_FRAME_SIZE
	.align		4
.L_14:
        /*0054*/ 	.byte	0x04, 0x11
        /*0056*/ 	.short	(.L_16 - .L_15)
	.align		4
.L_15:
        /*0058*/ 	.word	index@(_Z12addBlockSumsIfLj512EEvPT_S1_j)
        /*005c*/ 	.word	0x00000000


	//----- nvinfo : EIATTR_REGCOUNT
	.align		4
.L_16:
        /*0060*/ 	.byte	0x04, 0x2f
        /*0062*/ 	.short	(.L_18 - .L_17)
	.align		4
.L_17:
        /*0064*/ 	.word	index@(_Z10scanBlocksIcLj512EEvPT_S1_S1_j)
        /*0068*/ 	.word	0x00000018


	//----- nvinfo : EIATTR_FRAME_SIZE
	.align		4
.L_18:
        /*006c*/ 	.byte	0x04, 0x11
        /*006e*/ 	.short	(.L_20 - .L_19)
	.align		4
.L_19:
        /*0070*/ 	.word	index@(_Z10scanBlocksIcLj512EEvPT_S1_S1_j)
        /*0074*/ 	.word	0x00000000


	//----- nvinfo : EIATTR_REGCOUNT
	.align		4
.L_20:
        /*0078*/ 	.byte	0x04, 0x2f
        /*007a*/ 	.short	(.L_22 - .L_21)
	.align		4
.L_21:
        /*007c*/ 	.word	index@(_Z12addBlockSumsIcLj512EEvPT_S1_j)
        /*0080*/ 	.word	0x0000000a


	//----- nvinfo : EIATTR_FRAME_SIZE
	.align		4
.L_22:
        /*0084*/ 	.byte	0x04, 0x11
        /*0086*/ 	.short	(.L_24 - .L_23)
	.align		4
.L_23:
        /*0088*/ 	.word	index@(_Z12addBlockSumsIcLj512EEvPT_S1_j)
        /*008c*/ 	.word	0x00000000


	//----- nvinfo : EIATTR_MIN_STACK_SIZE
	.align		4
.L_24:
        /*0090*/ 	.byte	0x04, 0x12
        /*0092*/ 	.short	(.L_26 - .L_25)
	.align		4
.L_25:
        /*0094*/ 	.word	index@(_Z12addBlockSumsIcLj512EEvPT_S1_j)
        /*0098*/ 	.word	0x00000000


	//----- nvinfo : EIATTR_MIN_STACK_SIZE
	.align		4
.L_26:
        /*009c*/ 	.byte	0x04, 0x12
        /*009e*/ 	.short	(.L_28 - .L_27)
	.align		4
.L_27:
        /*00a0*/ 	.word	index@(_Z10scanBlocksIcLj512EEvPT_S1_S1_j)
        /*00a4*/ 	.word	0x00000000


	//----- nvinfo : EIATTR_MIN_STACK_SIZE
	.align		4
.L_28:
        /*00a8*/ 	.byte	0x04, 0x12
        /*00aa*/ 	.short	(.L_30 - .L_29)
	.align		4
.L_29:
        /*00ac*/ 	.word	index@(_Z12addBlockSumsIfLj512EEvPT_S1_j)
        /*00b0*/ 	.word	0x00000000


	//----- nvinfo : EIATTR_MIN_STACK_SIZE
	.align		4
.L_30:
        /*00b4*/ 	.byte	0x04, 0x12
        /*00b6*/ 	.short	(.L_32 - .L_31)
	.align		4
.L_31:
        /*00b8*/ 	.word	index@(_Z10scanBlocksIfLj512EEvPT_S1_S1_j)
        /*00bc*/ 	.word	0x00000000


	//----- nvinfo : EIATTR_MIN_STACK_SIZE
	.align		4
.L_32:
        /*00c0*/ 	.byte	0x04, 0x12
        /*00c2*/ 	.short	(.L_34 - .L_33)
	.align		4
.L_33:
        /*00c4*/ 	.word	index@(_Z12addBlockSumsIiLj512EEvPT_S1_j)
        /*00c8*/ 	.word	0x00000000


	//----- nvinfo : EIATTR_MIN_STACK_SIZE
	.align		4
.L_34:
        /*00cc*/ 	.byte	0x04, 0x12
        /*00ce*/ 	.short	(.L_36 - .L_35)
	.align		4
.L_35:
        /*00d0*/ 	.word	index@(_Z10scanBlocksIiLj512EEvPT_S1_S1_j)
        /*00d4*/ 	.word	0x00000000
.L_36:


//--------------------- .nv.compat                --------------------------
	.section	.nv.compat,"",@"SHT_CUDA_COMPAT_INFO"
	.align	4
        /*0000*/ 	.byte	0x02, 0x09, 0x00, 0x00, 0x02, 0x02, 0x01, 0x00, 0x02, 0x05, 0x05, 0x00, 0x03, 0x07, 0x01, 0x01
        /*0010*/ 	.byte	0x02, 0x03, 0x00, 0x00, 0x02, 0x06, 0x01, 0x00, 0x04, 0x0b, 0x08, 0x00, 0x09, 0x00, 0x00, 0x00
        /*0020*/ 	.byte	0x00, 0x00, 0x00, 0x00


//--------------------- .nv.info._Z12addBlockSumsIcLj512EEvPT_S1_j --------------------------
	.section	.nv.info._Z12addBlockSumsIcLj512EEvPT_S1_j,"",@"SHT_CUDA_INFO"
	.sectionflags	@""
	.align	4


	//----- nvinfo : EIATTR_CUDA_API_VERSION
	.align		4
        /*0000*/ 	.byte	0x04, 0x37
        /*0002*/ 	.short	(.L_38 - .L_37)
.L_37:
        /*0004*/ 	.word	0x00000082


	//----- nvinfo : EIATTR_KPARAM_INFO
	.align		4
.L_38:
        /*0008*/ 	.byte	0x04, 0x17
        /*000a*/ 	.short	(.L_40 - .L_39)
.L_39:
        /*000c*/ 	.word	0x00000000
        /*0010*/ 	.short	0x0002
        /*0012*/ 	.short	0x0010
        /*0014*/ 	.byte	0x00, 0xf0, 0x11, 0x00


	//----- nvinfo : EIATTR_KPARAM_INFO
	.align		4
.L_40:
        /*0018*/ 	.byte	0x04, 0x17
        /*001a*/ 	.short	(.L_42 - .L_41)
.L_41:
        /*001c*/ 	.word	0x00000000
        /*0020*/ 	.short	0x0001
        /*0022*/ 	.short	0x0008
        /*0024*/ 	.byte	0x00, 0xf5, 0x21, 0x00


	//----- nvinfo : EIATTR_KPARAM_INFO
	.align		4
.L_42:
        /*0028*/ 	.byte	0x04, 0x17
        /*002a*/ 	.short	(.L_44 - .L_43)
.L_43:
        /*002c*/ 	.word	0x00000000
        /*0030*/ 	.short	0x0000
        /*0032*/ 	.short	0x0000
        /*0034*/ 	.byte	0x00, 0xf5, 0x21, 0x00


	//----- nvinfo : EIATTR_SPARSE_MMA_MASK
	.align		4
.L_44:
        /*0038*/ 	.byte	0x03, 0x50
        /*003a*/ 	.short	0x0000


	//----- nvinfo : EIATTR_MAXREG_COUNT
	.align		4
        /*003c*/ 	.byte	0x03, 0x1b
        /*003e*/ 	.short	0x00ff


	//----- nvinfo : EIATTR_MERCURY_ISA_VERSION
	.align		4
        /*0040*/ 	.byte	0x03, 0x5f
        /*0042*/ 	.short	0x0101


	//----- nvinfo : EIATTR_VRC_CTA_INIT_COUNT
	.align		4
        /*0044*/ 	.byte	0x02, 0x4a
	.zero		1
	.zero		1


	//----- nvinfo : EIATTR_EXIT_INSTR_OFFSETS
	.align		4
        /*0048*/ 	.byte	0x04, 0x1c
        /*004a*/ 	.short	(.L_46 - .L_45)


	//   ....[0]....
.L_45:
        /*004c*/ 	.word	0x00000070


	//   ....[1]....
        /*0050*/ 	.word	0x00000140


	//----- nvinfo : EIATTR_CBANK_PARAM_SIZE
	.align		4
.L_46:
        /*0054*/ 	.byte	0x03, 0x19
        /*0056*/ 	.short	0x0014


	//----- nvinfo : EIATTR_PARAM_CBANK
	.align		4
        /*0058*/ 	.byte	0x04, 0x0a
        /*005a*/ 	.short	(.L_48 - .L_47)
	.align		4
.L_47:
        /*005c*/ 	.word	index@(.nv.constant0._Z12addBlockSumsIcLj512EEvPT_S1_j)
        /*0060*/ 	.short	0x0380
        /*0062*/ 	.short	0x0014


	//----- nvinfo : EIATTR_SW_WAR
	.align		4
.L_48:
        /*0064*/ 	.byte	0x04, 0x36
        /*0066*/ 	.short	(.L_50 - .L_49)
.L_49:
        /*0068*/ 	.word	0x00000008
.L_50:


//--------------------- .nv.info._Z10scanBlocksIcLj512EEvPT_S1_S1_j --------------------------
	.section	.nv.info._Z10scanBlocksIcLj512EEvPT_S1_S1_j,"",@"SHT_CUDA_INFO"
	.sectionflags	@""
	.align	4


	//----- nvinfo : EIATTR_CUDA_API_VERSION
	.align		4
        /*0000*/ 	.byte	0x04, 0x37
        /*0002*/ 	.short	(.L_52 - .L_51)
.L_51:
        /*0004*/ 	.word	0x00000082


	//----- nvinfo : EIATTR_KPARAM_INFO
	.align		4
.L_52:
        /*0008*/ 	.byte	0x04, 0x17
        /*000a*/ 	.short	(.L_54 - .L_53)
.L_53:
        /*000c*/ 	.word	0x00000000
        /*0010*/ 	.short	0x0003
        /*0012*/ 	.short	0x0018
        /*0014*/ 	.byte	0x00, 0xf0, 0x11, 0x00


	//----- nvinfo : EIATTR_KPARAM_INFO
	.align		4
.L_54:
        /*0018*/ 	.byte	0x04, 0x17
        /*001a*/ 	.short	(.L_56 - .L_55)
.L_55:
        /*001c*/ 	.word	0x00000000
        /*0020*/ 	.short	0x0002
        /*0022*/ 	.short	0x0010
        /*0024*/ 	.byte	0x00, 0xf5, 0x21, 0x00


	//----- nvinfo : EIATTR_KPARAM_INFO
	.align		4
.L_56:
        /*0028*/ 	.byte	0x04, 0x17
        /*002a*/ 	.short	(.L_58 - .L_57)
.L_57:
        /*002c*/ 	.word	0x00000000
        /*0030*/ 	.short	0x0001
        /*0032*/ 	.short	0x0008
        /*0034*/ 	.byte	0x00, 0xf5, 0x21, 0x00


	//----- nvinfo : EIATTR_KPARAM_INFO
	.align		4
.L_58:
        /*0038*/ 	.byte	0x04, 0x17
        /*003a*/ 	.short	(.L_60 - .L_59)
.L_59:
        /*003c*/ 	.word	0x00000000
        /*0040*/ 	.short	0x0000
        /*0042*/ 	.short	0x0000
        /*0044*/ 	.byte	0x00, 0xf5, 0x21, 0x00


	//----- nvinfo : EIATTR_SPARSE_MMA_MASK
	.align		4
.L_60:
        /*0048*/ 	.byte	0x03, 0x50
        /*004a*/ 	.short	0x0000


	//----- nvinfo : EIATTR_MAXREG_COUNT
	.align		4
        /*004c*/ 	.byte	0x03, 0x1b
        /*004e*/ 	.short	0x00ff


	//----- nvinfo : EIATTR_NUM_BARRIERS
	.align		4
        /*0050*/ 	.byte	0x02, 0x4c
        /*0052*/ 	.byte	0x01
	.zero		1


	//----- nvinfo : EIATTR_EXTERNS
	.align		4
        /*0054*/ 	.byte	0x04, 0x0f
        /*0056*/ 	.short	(.L_62 - .L_61)


	//   ....[0]....
	.align		4
.L_61:
        /*0058*/ 	.word	index@(vprintf)


	//----- nvinfo : EIATTR_MERCURY_ISA_VERSION
	.align		4
.L_62:
        /*005c*/ 	.byte	0x03, 0x5f
        /*005e*/ 	.short	0x0101


	//----- nvinfo : EIATTR_VRC_CTA_INIT_COUNT
	.align		4
        /*0060*/ 	.byte	0x02, 0x4a
	.zero		1
	.zero		1


	//----- nvinfo : EIATTR_SYSCALL_OFFSETS
	.align		4
        /*0064*/ 	.byte	0x04, 0x46
        /*0066*/ 	.short	(.L_64 - .L_63)


	//   ....[0]....
.L_63:
        /*0068*/ 	.word	0x000000f0


	//----- nvinfo : EIATTR_EXIT_INSTR_OFFSETS
	.align		4
.L_64:
        /*006c*/ 	.byte	0x04, 0x1c
        /*006e*/ 	.short	(.L_66 - .L_65)


	//   ....[0]....
.L_65:
        /*0070*/ 	.word	0x00000100


	//   ....[1]....
        /*0074*/ 	.word	0x00000620


	//   ....[2]....
        /*0078*/ 	.word	0x00000690


	//----- nvinfo : EIATTR_CRS_STACK_SIZE
	.align		4
.L_66:
        /*007c*/ 	.byte	0x04, 0x1e
        /*007e*/ 	.short	(.L_68 - .L_67)
.L_67:
        /*0080*/ 	.word	0x00000000


	//----- nvinfo : EIATTR_CBANK_PARAM_SIZE
	.align		4
.L_68:
        /*0084*/ 	.byte	0x03, 0x19
        /*0086*/ 	.short	0x001c


	//----- nvinfo : EIATTR_PARAM_CBANK
	.align		4
        /*0088*/ 	.byte	0x04, 0x0a
        /*008a*/ 	.short	(.L_70 - .L_69)
	.align		4
.L_69:
        /*008c*/ 	.word	index@(.nv.constant0._Z10scanBlocksIcLj512EEvPT_S1_S1_j)
        /*0090*/ 	.short	0x0380
        /*0092*/ 	.short	0x001c


	//----- nvinfo : EIATTR_SW_WAR
	.align		4
.L_70:
        /*0094*/ 	.byte	0x04, 0x36
        /*0096*/ 	.short	(.L_72 - .L_71)
.L_71:
        /*0098*/ 	.word	0x00000008
.L_72:


//--------------------- .nv.info._Z12addBlockSumsIfLj512EEvPT_S1_j --------------------------
	.section	.nv.info._Z12addBlockSumsIfLj512EEvPT_S1_j,"",@"SHT_CUDA_INFO"
	.sectionflags	@""
	.align	4


	//----- nvinfo : EIATTR_CUDA_API_VERSION
	.align		4
        /*0000*/ 	.byte	0x04, 0x37
        /*0002*/ 	.short	(.L_74 - .L_73)
.L_73:
        /*0004*/ 	.word	0x00000082


	//----- nvinfo : EIATTR_KPARAM_INFO
	.align		4
.L_74:
        /*0008*/ 	.byte	0x04, 0x17
        /*000a*/ 	.short	(.L_76 - .L_75)
.L_75:
        /*000c*/ 	.word	0x00000000
        /*0010*/ 	.short	0x0002
        /*0012*/ 	.short	0x0010
        /*0014*/ 	.byte	0x00, 0xf0, 0x11, 0x00


	//----- nvinfo : EIATTR_KPARAM_INFO
	.align		4
.L_76:
        /*0018*/ 	.byte	0x04, 0x17
        /*001a*/ 	.short	(.L_78 - .L_77)
.L_77:
        /*001c*/ 	.word	0x00000000
        /*0020*/ 	.short	0x0001
        /*0022*/ 	.short	0x0008
        /*0024*/ 	.byte	0x00, 0xf5, 0x21, 0x00


	//----- nvinfo : EIATTR_KPARAM_INFO
	.align		4
.L_78:
        /*0028*/ 	.byte	0x04, 0x17
        /*002a*/ 	.short	(.L_80 - .L_79)
.L_79:
        /*002c*/ 	.word	0x00000000
        /*0030*/ 	.short	0x0000
        /*0032*/ 	.short	0x0000
        /*0034*/ 	.byte	0x00, 0xf5, 0x21, 0x00


	//----- nvinfo : EIATTR_SPARSE_MMA_MASK
	.align		4
.L_80:
        /*0038*/ 	.byte	0x03, 0x50
        /*003a*/ 	.short	0x0000


	//----- nvinfo : EIATTR_MAXREG_COUNT
	.align		4
        /*003c*/ 	.byte	0x03, 0x1b
        /*003e*/ 	.short	0x00ff


	//----- nvinfo : EIATTR_MERCURY_ISA_VERSION
	.align		4
        /*0040*/ 	.byte	0x03, 0x5f
        /*0042*/ 	.short	0x0101


	//----- nvinfo : EIATTR_VRC_CTA_INIT_COUNT
	.align		4
        /*0044*/ 	.byte	0x02, 0x4a
	.zero		1
	.zero		1


	//----- nvinfo : EIATTR_EXIT_INSTR_OFFSETS
	.align		4
        /*0048*/ 	.byte	0x04, 0x1c
        /*004a*/ 	.short	(.L_82 - .L_81)


	//   ....[0]....
.L_81:
        /*004c*/ 	.word	0x00000070


	//   ....[1]....
        /*0050*/ 	.word	0x00000130


	//----- nvinfo : EIATTR_CBANK_PARAM_SIZE
	.align		4
.L_82:
        /*0054*/ 	.byte	0x03, 0x19
        /*0056*/ 	.short	0x0014


	//----- nvinfo : EIATTR_PARAM_CBANK
	.align		4
        /*0058*/ 	.byte	0x04, 0x0a
        /*005a*/ 	.short	(.L_84 - .L_83)
	.align		4
.L_83:
        /*005c*/ 	.word	index@(.nv.constant0._Z12addBlockSumsIfLj512EEvPT_S1_j)
        /*0060*/ 	.short	0x0380
        /*0062*/ 	.short	0x0014


	//----- nvinfo : EIATTR_SW_WAR
	.align		4
.L_84:
        /*0064*/ 	.byte	0x04, 0x36
        /*0066*/ 	.short	(.L_86 - .L_85)
.L_85:
        /*0068*/ 	.word	0x00000008
.L_86:


//--------------------- .nv.info._Z10scanBlocksIfLj512EEvPT_S1_S1_j --------------------------
	.section	.nv.info._Z10scanBlocksIfLj512EEvPT_S1_S1_j,"",@"SHT_CUDA_INFO"
	.sectionflags	@""
	.align	4


	//----- nvinfo : EIATTR_CUDA_API_VERSION
	.align		4
        /*0000*/ 	.byte	0x04, 0x37
        /*0002*/ 	.short	(.L_88 - .L_87)
.L_87:
        /*0004*/ 	.word	0x00000082


	//----- nvinfo : EIATTR_KPARAM_INFO
	.align		4
.L_88:
        /*0008*/ 	.byte	0x04, 0x17
        /*000a*/ 	.short	(.L_90 - .L_89)
.L_89:
        /*000c*/ 	.word	0x00000000
        /*0010*/ 	.short	0x0003
        /*0012*/ 	.short	0x0018
        /*0014*/ 	.byte	0x00, 0xf0, 0x11, 0x00


	//----- nvinfo : EIATTR_KPARAM_INFO
	.align		4
.L_90:
        /*0018*/ 	.byte	0x04, 0x17
        /*001a*/ 	.short	(.L_92 - .L_91)
.L_91:
        /*001c*/ 	.word	0x00000000
        /*0020*/ 	.short	0x0002
        /*0022*/ 	.short	0x0010
        /*0024*/ 	.byte	0x00, 0xf5, 0x21, 0x00


	//----- nvinfo : EIATTR_KPARAM_INFO
	.align		4
.L_92:
        /*0028*/ 	.byte	0x04, 0x17
        /*002a*/ 	.short	(.L_94 - .L_93)
.L_93:
        /*002c*/ 	.word	0x00000000
        /*0030*/ 	.short	0x0001
        /*0032*/ 	.short	0x0008
        /*0034*/ 	.byte	0x00, 0xf5, 0x21, 0x00


	//----- nvinfo : EIATTR_KPARAM_INFO
	.align		4
.L_94:
        /*0038*/ 	.byte	0x04, 0x17
        /*003a*/ 	.short	(.L_96 - .L_95)
.L_95:
        /*003c*/ 	.word	0x00000000
        /*0040*/ 	.short	0x0000
        /*0042*/ 	.short	0x0000
        /*0044*/ 	.byte	0x00, 0xf5, 0x21, 0x00


	//----- nvinfo : EIATTR_SPARSE_MMA_MASK
	.align		4
.L_96:
        /*0048*/ 	.byte	0x03, 0x50
        /*004a*/ 	.short	0x0000


	//----- nvinfo : EIATTR_MAXREG_COUNT
	.align		4
        /*004c*/ 	.byte	0x03, 0x1b
        /*004e*/ 	.short	0x00ff


	//----- nvinfo : EIATTR_NUM_BARRIERS
	.align		4
        /*0050*/ 	.byte	0x02, 0x4c
        /*0052*/ 	.byte	0x01
	.zero		1


	//----- nvinfo : EIATTR_EXTERNS
	.align		4
        /*0054*/ 	.byte	0x04, 0x0f
        /*0056*/ 	.short	(.L_98 - .L_97)


	//   ....[0]....
	.align		4
.L_97:
        /*0058*/ 	.word	index@(vprintf)


	//----- nvinfo : EIATTR_MERCURY_ISA_VERSION
	.align		4
.L_98:
        /*005c*/ 	.byte	0x03, 0x5f
        /*005e*/ 	.short	0x0101


	//----- nvinfo : EIATTR_VRC_CTA_INIT_COUNT
	.align		4
        /*0060*/ 	.byte	0x02, 0x4a
	.zero		1
	.zero		1


	//----- nvinfo : EIATTR_SYSCALL_OFFSETS
	.align		4
        /*0064*/ 	.byte	0x04, 0x46
        /*0066*/ 	.short	(.L_100 - .L_99)


	//   ....[0]....
.L_99:
        /*0068*/ 	.word	0x000000f0


	//----- nvinfo : EIATTR_EXIT_INSTR_OFFSETS
	.align		4
.L_100:
        /*006c*/ 	.byte	0x04, 0x1c
        /*006e*/ 	.short	(.L_102 - .L_101)


	//   ....[0]....
.L_101:
        /*0070*/ 	.word	0x00000100


	//   ....[1]....
        /*0074*/ 	.word	0x000005b0


	//   ....[2]....
        /*0078*/ 	.word	0x00000610


	//----- nvinfo : EIATTR_CRS_STACK_SIZE
	.align		4
.L_102:
        /*007c*/ 	.byte	0x04, 0x1e
        /*007e*/ 	.short	(.L_104 - .L_103)
.L_103:
        /*0080*/ 	.word	0x00000000


	//----- nvinfo : EIATTR_CBANK_PARAM_SIZE
	.align		4
.L_104:
        /*0084*/ 	.byte	0x03, 0x19
        /*0086*/ 	.short	0x001c


	//----- nvinfo : EIATTR_PARAM_CBANK
	.align		4
        /*0088*/ 	.byte	0x04, 0x0a
        /*008a*/ 	.short	(.L_106 - .L_105)
	.align		4
.L_105:
        /*008c*/ 	.word	index@(.nv.constant0._Z10scanBlocksIfLj512EEvPT_S1_S1_j)
        /*0090*/ 	.short	0x0380
        /*0092*/ 	.short	0x001c


	//----- nvinfo : EIATTR_SW_WAR
	.align		4
.L_106:
        /*0094*/ 	.byte	0x04, 0x36
        /*0096*/ 	.short	(.L_108 - .L_107)
.L_107:
        /*0098*/ 	.word	0x00000008
.L_108:


//--------------------- .nv.info._Z12addBlockSumsIiLj512EEvPT_S1_j --------------------------
	.section	.nv.info._Z12addBlockSumsIiLj512EEvPT_S1_j,"",@"SHT_CUDA_INFO"
	.sectionflags	@""
	.align	4


	//----- nvinfo : EIATTR_CUDA_API_VERSION
	.align		4
        /*0000*/ 	.byte	0x04, 0x37
        /*0002*/ 	.short	(.L_110 - .L_109)
.L_109:
        /*0004*/ 	.word	0x00000082


	//----- nvinfo : EIATTR_KPARAM_INFO
	.align		4
.L_110:
        /*0008*/ 	.byte	0x04, 0x17
        /*000a*/ 	.short	(.L_112 - .L_111)
.L_111:
        /*000c*/ 	.word	0x00000000
        /*0010*/ 	.short	0x0002
        /*0012*/ 	.short	0x0010
        /*0014*/ 	.byte	0x00, 0xf0, 0x11, 0x00


	//----- nvinfo : EIATTR_KPARAM_INFO
	.align		4
.L_112:
        /*0018*/ 	.byte	0x04, 0x17
        /*001a*/ 	.short	(.L_114 - .L_113)
.L_113:
        /*001c*/ 	.word	0x00000000
        /*0020*/ 	.short	0x0001
        /*0022*/ 	.short	0x0008
        /*0024*/ 	.byte	0x00, 0xf5, 0x21, 0x00


	//----- nvinfo : EIATTR_KPARAM_INFO
	.align		4
.L_114:
        /*0028*/ 	.byte	0x04, 0x17
        /*002a*/ 	.short	(.L_116 - .L_115)
.L_115:
        /*002c*/ 	.word	0x00000000
        /*0030*/ 	.short	0x0000
        /*0032*/ 	.short	0x0000
        /*0034*/ 	.byte	0x00, 0xf5, 0x21, 0x00


	//----- nvinfo : EIATTR_SPARSE_MMA_MASK
	.align		4
.L_116:
        /*0038*/ 	.byte	0x03, 0x50
        /*003a*/ 	.short	0x0000


	//----- nvinfo : EIATTR_MAXREG_COUNT
	.align		4
        /*003c*/ 	.byte	0x03, 0x1b
        /*003e*/ 	.short	0x00ff


	//----- nvinfo : EIATTR_MERCURY_ISA_VERSION
	.align		4
        /*0040*/ 	.byte	0x03, 0x5f
        /*0042*/ 	.short	0x0101


	//----- nvinfo : EIATTR_VRC_CTA_INIT_COUNT
	.align		4
        /*0044*/ 	.byte	0x02, 0x4a
	.zero		1
	.zero		1


	//----- nvinfo : EIATTR_EXIT_INSTR_OFFSETS
	.align		4
        /*0048*/ 	.byte	0x04, 0x1c
        /*004a*/ 	.short	(.L_118 - .L_117)


	//   ....[0]....
.L_117:
        /*004c*/ 	.word	0x00000070


	//   ....[1]....
        /*0050*/ 	.word	0x00000130


	//----- nvinfo : EIATTR_CBANK_PARAM_SIZE
	.align		4
.L_118:
        /*0054*/ 	.byte	0x03, 0x19
        /*0056*/ 	.short	0x0014


	//----- nvinfo : EIATTR_PARAM_CBANK
	.align		4
        /*0058*/ 	.byte	0x04, 0x0a
        /*005a*/ 	.short	(.L_120 - .L_119)
	.align		4
.L_119:
        /*005c*/ 	.word	index@(.nv.constant0._Z12addBlockSumsIiLj512EEvPT_S1_j)
        /*0060*/ 	.short	0x0380
        /*0062*/ 	.short	0x0014


	//----- nvinfo : EIATTR_SW_WAR
	.align		4
.L_120:
        /*0064*/ 	.byte	0x04, 0x36
        /*0066*/ 	.short	(.L_122 - .L_121)
.L_121:
        /*0068*/ 	.word	0x00000008
.L_122:


//--------------------- .nv.info._Z10scanBlocksIiLj512EEvPT_S1_S1_j --------------------------
	.section	.nv.info._Z10scanBlocksIiLj512EEvPT_S1_S1_j,"",@"SHT_CUDA_INFO"
	.sectionflags	@""
	.align	4


	//----- nvinfo : EIATTR_CUDA_API_VERSION
	.align		4
        /*0000*/ 	.byte	0x04, 0x37
        /*0002*/ 	.short	(.L_124 - .L_123)
.L_123:
        /*0004*/ 	.word	0x00000082


	//----- nvinfo : EIATTR_KPARAM_INFO
	.align		4
.L_124:
        /*0008*/ 	.byte	0x04, 0x17
        /*000a*/ 	.short	(.L_126 - .L_125)
.L_125:
        /*000c*/ 	.word	0x00000000
        /*0010*/ 	.short	0x0003
        /*0012*/ 	.short	0x0018
        /*0014*/ 	.byte	0x00, 0xf0, 0x11, 0x00


	//----- nvinfo : EIATTR_KPARAM_INFO
	.align		4
.L_126:
        /*0018*/ 	.byte	0x04, 0x17
        /*001a*/ 	.short	(.L_128 - .L_127)
.L_127:
        /*001c*/ 	.word	0x00000000
        /*0020*/ 	.short	0x0002
        /*0022*/ 	.short	0x0010
        /*0024*/ 	.byte	0x00, 0xf5, 0x21, 0x00


	//----- nvinfo : EIATTR_KPARAM_INFO
	.align		4
.L_128:
        /*0028*/ 	.byte	0x04, 0x17
        /*002a*/ 	.short	(.L_130 - .L_129)
.L_129:
        /*002c*/ 	.word	0x00000000
        /*0030*/ 	.short	0x0001
        /*0032*/ 	.short	0x0008
        /*0034*/ 	.byte	0x00, 0xf5, 0x21, 0x00


	//----- nvinfo : EIATTR_KPARAM_INFO
	.align		4
.L_130:
        /*0038*/ 	.byte	0x04, 0x17
        /*003a*/ 	.short	(.L_132 - .L_131)
.L_131:
        /*003c*/ 	.word	0x00000000
        /*0040*/ 	.short	0x0000
        /*0042*/ 	.short	0x0000
        /*0044*/ 	.byte	0x00, 0xf5, 0x21, 0x00


	//----- nvinfo : EIATTR_SPARSE_MMA_MASK
	.align		4
.L_132:
        /*0048*/ 	.byte	0x03, 0x50
        /*004a*/ 	.short	0x0000


	//----- nvinfo : EIATTR_MAXREG_COUNT
	.align		4
        /*004c*/ 	.byte	0x03, 0x1b
        /*004e*/ 	.short	0x00ff


	//----- nvinfo : EIATTR_NUM_BARRIERS
	.align		4
        /*0050*/ 	.byte	0x02, 0x4c
        /*0052*/ 	.byte	0x01
	.zero		1


	//----- nvinfo : EIATTR_EXTERNS
	.align		4
        /*0054*/ 	.byte	0x04, 0x0f
        /*0056*/ 	.short	(.L_134 - .L_133)


	//   ....[0]....
	.align		4
.L_133:
        /*0058*/ 	.word	index@(vprintf)


	//----- nvinfo : EIATTR_MERCURY_ISA_VERSION
	.align		4
.L_134:
        /*005c*/ 	.byte	0x03, 0x5f
        /*005e*/ 	.short	0x0101


	//----- nvinfo : EIATTR_VRC_CTA_INIT_COUNT
	.align		4
        /*0060*/ 	.byte	0x02, 0x4a
	.zero		1
	.zero		1


	//----- nvinfo : EIATTR_SYSCALL_OFFSETS
	.align		4
        /*0064*/ 	.byte	0x04, 0x46
        /*0066*/ 	.short	(.L_136 - .L_135)


	//   ....[0]....
.L_135:
        /*0068*/ 	.word	0x000000f0


	//----- nvinfo : EIATTR_EXIT_INSTR_OFFSETS
	.align		4
.L_136:
        /*006c*/ 	.byte	0x04, 0x1c
        /*006e*/ 	.short	(.L_138 - .L_137)


	//   ....[0]....
.L_137:
        /*0070*/ 	.word	0x00000100


	//   ....[1]....
        /*0074*/ 	.word	0x000005b0


	//   ....[2]....
        /*0078*/ 	.word	0x00000610


	//----- nvinfo : EIATTR_CRS_STACK_SIZE
	.align		4
.L_138:
        /*007c*/ 	.byte	0x04, 0x1e
        /*007e*/ 	.short	(.L_140 - .L_139)
.L_139:
        /*0080*/ 	.word	0x00000000


	//----- nvinfo : EIATTR_CBANK_PARAM_SIZE
	.align		4
.L_140:
        /*0084*/ 	.byte	0x03, 0x19
        /*0086*/ 	.short	0x001c


	//----- nvinfo : EIATTR_PARAM_CBANK
	.align		4
        /*0088*/ 	.byte	0x04, 0x0a
        /*008a*/ 	.short	(.L_142 - .L_141)
	.align		4
.L_141:
        /*008c*/ 	.word	index@(.nv.constant0._Z10scanBlocksIiLj512EEvPT_S1_S1_j)
        /*0090*/ 	.short	0x0380
        /*0092*/ 	.short	0x001c


	//----- nvinfo : EIATTR_SW_WAR
	.align		4
.L_142:
        /*0094*/ 	.byte	0x04, 0x36
        /*0096*/ 	.short	(.L_144 - .L_143)
.L_143:
        /*0098*/ 	.word	0x00000008
.L_144:


//--------------------- .nv.callgraph             --------------------------
	.section	.nv.callgraph,"",@"SHT_CUDA_CALLGRAPH"
	.align	4
	.sectionentsize	8
	.align		4
        /*0000*/ 	.word	0x00000000
	.align		4
        /*0004*/ 	.word	0xffffffff
	.align		4
        /*0008*/ 	.word	index@(_Z10scanBlocksIcLj512EEvPT_S1_S1_j)
	.align		4
        /*000c*/ 	.word	index@(vprintf)
	.align		4
        /*0010*/ 	.word	index@(_Z10scanBlocksIfLj512EEvPT_S1_S1_j)
	.align		4
        /*0014*/ 	.word	index@(vprintf)
	.align		4
        /*0018*/ 	.word	index@(_Z10scanBlocksIiLj512EEvPT_S1_S1_j)
	.align		4
        /*001c*/ 	.word	index@(vprintf)
	.align		4
        /*0020*/ 	.word	0x00000000
	.align		4
        /*0024*/ 	.word	0xfffffffe
	.align		4
        /*0028*/ 	.word	0x00000000
	.align		4
        /*002c*/ 	.word	0xfffffffd
	.align		4
        /*0030*/ 	.word	0x00000000
	.align		4
        /*0034*/ 	.word	0xfffffffc


//--------------------- .nv.constant4             --------------------------
	.section	.nv.constant4,"a",@progbits
	.align	8
	.align		8
.nv.constant4:
        /*0000*/ 	.dword	$str
	.align		8
        /*0008*/ 	.dword	vprintf


//--------------------- .text._Z12addBlockSumsIcLj512EEvPT_S1_j --------------------------
	.section	.text._Z12addBlockSumsIcLj512EEvPT_S1_j,"ax",@progbits
	.align	128
        .global         _Z12addBlockSumsIcLj512EEvPT_S1_j
        .type           _Z12addBlockSumsIcLj512EEvPT_S1_j,@function
        .size           _Z12addBlockSumsIcLj512EEvPT_S1_j,(.L_x_13 - _Z12addBlockSumsIcLj512EEvPT_S1_j)
        .other          _Z12addBlockSumsIcLj512EEvPT_S1_j,@"STO_CUDA_ENTRY STV_DEFAULT"
_Z12addBlockSumsIcLj512EEvPT_S1_j:
.text._Z12addBlockSumsIcLj512EEvPT_S1_j:
[----:B------:R-:W-:Y:S01]  /*0000*/  LDC R1, c[0x0][0x37c] ;  /* 0x0000df00ff017b82 */ /* 0x000fe20000000800 */
[----:B------:R-:W0:Y:S01]  /*0010*/  S2R R4, SR_CTAID.Y ;  /* 0x0000000000047919 */ /* 0x000e220000002600 */
[----:B------:R-:W1:Y:S01]  /*0020*/  LDCU UR4, c[0x0][0x390] ;  /* 0x00007200ff0477ac */ /* 0x000e620008000800 */
[----:B------:R-:W0:Y:S02]  /*0030*/  S2R R3, SR_CTAID.X ;  /* 0x0000000000037919 */ /* 0x000e240000002500 */
[----:B0-----:R-:W-:-:S05]  /*0040*/  IMAD R4, R4, 0xffff, R3 ;  /* 0x0000ffff04047824 */ /* 0x001fca00078e0203 */
[----:B-1----:R-:W-:-:S04]  /*0050*/  ISETP.GE.U32.AND P0, PT, R4, UR4, PT ;  /* 0x0000000404007c0c */ /* 0x002fc8000bf06070 */
[----:B------:R-:W-:-:S13]  /*0060*/  ISETP.EQ.OR P0, PT, R4, RZ, P0 ;  /* 0x000000ff0400720c */ /* 0x000fda0000702670 */
[----:B------:R-:W-:Y:S05]  /*0070*/  @P0 EXIT ;  /* 0x000000000000094d */ /* 0x000fea0003800000 */
[----:B------:R-:W0:Y:S01]  /*0080*/  S2R R3, SR_TID.X ;  /* 0x0000000000037919 */ /* 0x000e220000002100 */
[----:B------:R-:W1:Y:S01]  /*0090*/  LDCU.128 UR8, c[0x0][0x380] ;  /* 0x00007000ff0877ac */ /* 0x000e620008000c00 */
[----:B------:R-:W2:Y:S01]  /*00a0*/  LDCU.64 UR4, c[0x0][0x358] ;  /* 0x00006b00ff0477ac */ /* 0x000ea20008000a00 */
[C---:B0-----:R-:W-:Y:S01]  /*00b0*/  IMAD R2, R4.reuse, 0x200, R3 ;  /* 0x0000020004027824 */ /* 0x041fe200078e0203 */
[----:B-1----:R-:W-:-:S04]  /*00c0*/  IADD3 R4, P0, PT, R4, UR10, RZ ;  /* 0x0000000a04047c10 */ /* 0x002fc8000ff1e0ff */
[----:B------:R-:W-:Y:S01]  /*00d0*/  IADD3 R2, P1, PT, R2, UR8, RZ ;  /* 0x0000000802027c10 */ /* 0x000fe2000ff3e0ff */
[----:B------:R-:W-:-:S03]  /*00e0*/  IMAD.X R5, RZ, RZ, UR11, P0 ;  /* 0x0000000bff057e24 */ /* 0x000fc600080e06ff */
[----:B------:R-:W-:Y:S02]  /*00f0*/  IADD3.X R3, PT, PT, RZ, UR9, RZ, P1, !PT ;  /* 0x00000009ff037c10 */ /* 0x000fe40008ffe4ff */
[----:B--2---:R-:W2:Y:S04]  /*0100*/  LDG.E.U8 R4, desc[UR4][R4.64] ;  /* 0x0000000404047981 */ /* 0x004ea8000c1e1100 */
[----:B------:R-:W2:Y:S02]  /*0110*/  LDG.E.U8 R7, desc[UR4][R2.64] ;  /* 0x0000000402077981 */ /* 0x000ea4000c1e1100 */
[----:B--2---:R-:W-:-:S05]  /*0120*/  IMAD.IADD R7, R4, 0x1, R7 ;  /* 0x0000000104077824 */ /* 0x004fca00078e0207 */
[----:B------:R-:W-:Y:S01]  /*0130*/  STG.E.U8 desc[UR4][R2.64], R7 ;  /* 0x0000000702007986 */ /* 0x000fe2000c101104 */
[----:B------:R-:W-:Y:S05]  /*0140*/  EXIT ;  /* 0x000000000000794d */ /* 0x000fea0003800000 */
.L_x_0:
[----:B------:R-:W-:-:S00]  /*0150*/  BRA `(.L_x_0) ;  /* 0xfffffffc00fc7947 */ /* 0x000fc0000383ffff */
[----:B------:R-:W-:-:S00]  /*0160*/  NOP ;  /* 0x0000000000007918 */ /* 0x000fc00000000000 */
        /* <DEDUP_REMOVED lines=9> */
.L_x_13:


//--------------------- .text._Z10scanBlocksIcLj512EEvPT_S1_S1_j --------------------------
	.section	.text._Z10scanBlocksIcLj512EEvPT_S1_S1_j,"ax",@progbits
	.align	128
        .global         _Z10scanBlocksIcLj512EEvPT_S1_S1_j
        .type           _Z10scanBlocksIcLj512EEvPT_S1_S1_j,@function
        .size           _Z10scanBlocksIcLj512EEvPT_S1_S1_j,(.L_x_14 - _Z10scanBlocksIcLj512EEvPT_S1_S1_j)
        .other          _Z10scanBlocksIcLj512EEvPT_S1_S1_j,@"STO_CUDA_ENTRY STV_DEFAULT"
_Z10scanBlocksIcLj512EEvPT_S1_S1_j:
.text._Z10scanBlocksIcLj512EEvPT_S1_S1_j:
[----:B------:R-:W0:Y:S08]  /*0000*/  LDC R1, c[0x0][0x37c] ;  /* 0x0000df00ff017b82 */ /* 0x000e300000000800 */
[----:B------:R-:W-:Y:S01]  /*0010*/  S2UR UR4, SR_CTAID.Y ;  /* 0x00000000000479c3 */ /* 0x000fe20000002600 */
[----:B------:R-:W1:Y:S01]  /*0020*/  LDCU UR6, c[0x0][0x398] ;  /* 0x00007300ff0677ac */ /* 0x000e620008000800 */
[----:B------:R-:W2:Y:S06]  /*0030*/  LDCU.64 UR12, c[0x0][0x358] ;  /* 0x00006b00ff0c77ac */ /* 0x000eac0008000a00 */
[----:B------:R-:W3:Y:S02]  /*0040*/  S2UR UR5, SR_CTAID.X ;  /* 0x00000000000579c3 */ /* 0x000ee40000002500 */
[----:B---3--:R-:W-:-:S04]  /*0050*/  UIMAD UR4, UR4, 0xffff, UR5 ;  /* 0x0000ffff040478a4 */ /* 0x008fc8000f8e0205 */
[----:B-1----:R-:W-:-:S09]  /*0060*/  UISETP.GE.U32.AND UP0, UPT, UR4, UR6, UPT ;  /* 0x000000060400728c */ /* 0x002fd2000bf06070 */
[----:B0-2---:R-:W-:Y:S05]  /*0070*/  BRA.U !UP0, `(.L_x_1) ;  /* 0x0000000108247547 */ /* 0x005fea000b800000 */
[----:B------:R-:W-:Y:S01]  /*0080*/  MOV R0, 0x8 ;  /* 0x0000000800007802 */ /* 0x000fe20000000f00 */
[----:B------:R-:W0:Y:S01]  /*0090*/  LDCU.64 UR4, c[0x4][URZ] ;  /* 0x01000000ff0477ac */ /* 0x000e220008000a00 */
[----:B------:R-:W-:Y:S02]  /*00a0*/  CS2R R6, SRZ ;  /* 0x0000000000067805 */ /* 0x000fe4000001ff00 */
[----:B------:R1:W2:Y:S01]  /*00b0*/  LDC.64 R2, c[0x4][R0] ;  /* 0x0100000000027b82 */ /* 0x0002a20000000a00 */
[----:B0-----:R-:W-:Y:S02]  /*00c0*/  IMAD.U32 R4, RZ, RZ, UR4 ;  /* 0x00000004ff047e24 */ /* 0x001fe4000f8e00ff */
[----:B-1----:R-:W-:-:S07]  /*00d0*/  IMAD.U32 R5, RZ, RZ, UR5 ;  /* 0x00000005ff057e24 */ /* 0x002fce000f8e00ff */
[----:B------:R-:W-:-:S07]  /*00e0*/  LEPC R20, `(.L_x_2) ;  /* 0x000000001014794e */ /* 0x000fce0000000000 */
[----:B--2---:R-:W-:Y:S05]  /*00f0*/  CALL.ABS.NOINC R2 ;  /* 0x0000000002007343 */ /* 0x004fea0003c00000 */
.L_x_2:
[----:B------:R-:W-:Y:S05]  /*0100*/  EXIT ;  /* 0x000000000000794d */ /* 0x000fea0003800000 */
.L_x_1:
[----:B------:R-:W0:Y:S01]  /*0110*/  S2R R0, SR_TID.X ;  /* 0x0000000000007919 */ /* 0x000e220000002100 */
[----:B------:R-:W1:Y:S01]  /*0120*/  LDCU.64 UR6, c[0x0][0x380] ;  /* 0x00007000ff0677ac */ /* 0x000e620008000a00 */
[----:B------:R-:W-:-:S06]  /*0130*/  USHF.L.U32 UR10, UR4, 0x9, URZ ;  /* 0x00000009040a7899 */ /* 0x000fcc00080006ff */
[----:B0-----:R-:W-:-:S05]  /*0140*/  VIADD R2, R0, UR10 ;  /* 0x0000000a00027c36 */ /* 0x001fca0008000000 */
[----:B-1----:R-:W-:-:S05]  /*0150*/  IADD3 R4, P0, PT, R2, UR6, RZ ;  /* 0x0000000602047c10 */ /* 0x002fca000ff1e0ff */
[----:B------:R-:W-:-:S06]  /*0160*/  IMAD.X R5, RZ, RZ, UR7, P0 ;  /* 0x00000007ff057e24 */ /* 0x000fcc00080e06ff */
[----:B------:R-:W2:Y:S01]  /*0170*/  LDG.E.U8 R5, desc[UR12][R4.64] ;  /* 0x0000000c04057981 */ /* 0x000ea2000c1e1100 */
[----:B------:R-:W0:Y:S01]  /*0180*/  S2UR UR6, SR_CgaCtaId ;  /* 0x00000000000679c3 */ /* 0x000e220000008800 */
[----:B------:R-:W-:Y:S01]  /*0190*/  UMOV UR5, 0x400 ;  /* 0x0000040000057882 */ /* 0x000fe20000000000 */
[C---:B------:R-:W-:Y:S02]  /*01a0*/  ISETP.GT.U32.AND P0, PT, R0.reuse, 0x1fe, PT ;  /* 0x000001fe0000780c */ /* 0x040fe40003f04070 */
[----:B------:R-:W-:Y:S01]  /*01b0*/  ISETP.GT.U32.AND P1, PT, R0, 0x1fd, PT ;  /* 0x000001fd0000780c */ /* 0x000fe20003f24070 */
[----:B0-----:R-:W-:-:S09]  /*01c0*/  ULEA UR5, UR6, UR5, 0x18 ;  /* 0x0000000506057291 */ /* 0x001fd2000f8ec0ff */
[----:B--2---:R-:W-:Y:S01]  /*01d0*/  STS.U8 [R0+UR5], R5 ;  /* 0x0000000500007988 */ /* 0x004fe20008000005 */
[----:B------:R-:W-:Y:S06]  /*01e0*/  BAR.SYNC.DEFER_BLOCKING 0x0 ;  /* 0x0000000000007b1d */ /* 0x000fec0000010000 */
[----:B------:R-:W-:Y:S04]  /*01f0*/  @!P0 LDS.U8 R3, [R0+UR5] ;  /* 0x0000000500038984 */ /* 0x000fe80008000000 */
[----:B------:R-:W0:Y:S02]  /*0200*/  @!P0 LDS.U8 R6, [R0+UR5+0x1] ;  /* 0x0000010500068984 */ /* 0x000e240008000000 */
[----:B0-----:R-:W-:-:S05]  /*0210*/  @!P0 IMAD.IADD R3, R3, 0x1, R6 ;  /* 0x0000000103038824 */ /* 0x001fca00078e0206 */
[----:B------:R-:W-:Y:S01]  /*0220*/  @!P0 STS.U8 [R0+UR5+0x1], R3 ;  /* 0x0000010300008988 */ /* 0x000fe20008000005 */
[----:B------:R-:W-:Y:S01]  /*0230*/  BAR.SYNC.DEFER_BLOCKING 0x0 ;  /* 0x0000000000007b1d */ /* 0x000fe20000010000 */
[----:B------:R-:W-:-:S05]  /*0240*/  ISETP.GT.U32.AND P0, PT, R0, 0x1fb, PT ;  /* 0x000001fb0000780c */ /* 0x000fca0003f04070 */
        /* <DEDUP_REMOVED lines=8> */
[----:B0-----:R-:W-:-:S05]  /*02d0*/  @!P0 IADD3 R5, PT, PT, R4, R5, RZ ;  /* 0x0000000504058210 */ /* 0x001fca0007ffe0ff */
        /* <DEDUP_REMOVED lines=32> */
[----:B------:R-:W-:-:S05]  /*04e0*/  ISETP.NE.AND P1, PT, R0, 0x1ff, PT ;  /* 0x000001ff0000780c */ /* 0x000fca0003f25270 */
[----:B------:R-:W-:Y:S04]  /*04f0*/  @!P0 LDS.U8 R4, [R0+UR5] ;  /* 0x0000000500048984 */ /* 0x000fe80008000000 */
[----:B------:R-:W0:Y:S02]  /*0500*/  @!P0 LDS.U8 R5, [R0+UR5+0x100] ;  /* 0x0001000500058984 */ /* 0x000e240008000000 */
[----:B0-----:R-:W-:-:S05]  /*0510*/  @!P0 IMAD.IADD R5, R4, 0x1, R5 ;  /* 0x0000000104058824 */ /* 0x001fca00078e0205 */
[----:B------:R0:W-:Y:S01]  /*0520*/  @!P0 STS.U8 [R0+UR5+0x100], R5 ;  /* 0x0001000500008988 */ /* 0x0001e20008000005 */
[----:B------:R-:W-:Y:S06]  /*0530*/  BAR.SYNC.DEFER_BLOCKING 0x0 ;  /* 0x0000000000007b1d */ /* 0x000fec0000010000 */
[----:B------:R-:W-:Y:S05]  /*0540*/  @P1 BRA `(.L_x_3) ;  /* 0x0000000000381947 */ /* 0x000fea0003800000 */
[----:B0-----:R-:W0:Y:S01]  /*0550*/  LDS.U8 R5, [UR5+0x1ff] ;  /* 0x0001ff05ff057984 */ /* 0x001e220008000000 */
[----:B------:R-:W1:Y:S01]  /*0560*/  LDCU.64 UR8, c[0x0][0x388] ;  /* 0x00007100ff0877ac */ /* 0x000e620008000a00 */
[----:B------:R-:W2:Y:S01]  /*0570*/  LDCU.64 UR6, c[0x0][0x390] ;  /* 0x00007200ff0677ac */ /* 0x000ea20008000a00 */
[----:B-1----:R-:W-:Y:S02]  /*0580*/  UIADD3 UR8, UP0, UPT, UR10, UR8, URZ ;  /* 0x000000080a087290 */ /* 0x002fe4000ff1e0ff */
[----:B--2---:R-:W-:Y:S02]  /*0590*/  UIADD3 UR6, UP1, UPT, UR4, UR6, URZ ;  /* 0x0000000604067290 */ /* 0x004fe4000ff3e0ff */
[----:B------:R-:W-:Y:S02]  /*05a0*/  UIADD3.X UR9, UPT, UPT, URZ, UR9, URZ, UP0, !UPT ;  /* 0x00000009ff097290 */ /* 0x000fe400087fe4ff */
[----:B------:R-:W-:Y:S01]  /*05b0*/  IMAD.U32 R6, RZ, RZ, UR8 ;  /* 0x00000008ff067e24 */ /* 0x000fe2000f8e00ff */
[----:B------:R-:W-:Y:S01]  /*05c0*/  UIADD3.X UR7, UPT, UPT, URZ, UR7, URZ, UP1, !UPT ;  /* 0x00000007ff077290 */ /* 0x000fe20008ffe4ff */
[----:B------:R-:W-:-:S02]  /*05d0*/  IMAD.U32 R2, RZ, RZ, UR6 ;  /* 0x00000006ff027e24 */ /* 0x000fc4000f8e00ff */
[----:B------:R-:W-:-:S03]  /*05e0*/  IMAD.U32 R7, RZ, RZ, UR9 ;  /* 0x00000009ff077e24 */ /* 0x000fc6000f8e00ff */
[----:B------:R-:W-:Y:S02]  /*05f0*/  MOV R3, UR7 ;  /* 0x0000000700037c02 */ /* 0x000fe40008000f00 */
[----:B------:R-:W-:Y:S04]  /*0600*/  STG.E.U8 desc[UR12][R6.64], RZ ;  /* 0x000000ff06007986 */ /* 0x000fe8000c10110c */
[----:B0-----:R-:W-:Y:S01]  /*0610*/  STG.E.U8 desc[UR12][R2.64], R5 ;  /* 0x0000000502007986 */ /* 0x001fe2000c10110c */
[----:B------:R-:W-:Y:S05]  /*0620*/  EXIT ;  /* 0x000000000000794d */ /* 0x000fea0003800000 */
.L_x_3:
[----:B0-----:R-:W0:Y:S01]  /*0630*/  LDS.U8 R5, [R0+UR5] ;  /* 0x0000000500057984 */ /* 0x001e220008000000 */
[----:B------:R-:W1:Y:S01]  /*0640*/  LDCU.64 UR6, c[0x0][0x388] ;  /* 0x00007100ff0677ac */ /* 0x000e620008000a00 */
[----:B------:R-:W-:-:S05]  /*0650*/  VIADD R2, R2, 0x1 ;  /* 0x0000000102027836 */ /* 0x000fca0000000000 */
[----:B-1----:R-:W-:-:S05]  /*0660*/  IADD3 R2, P0, PT, R2, UR6, RZ ;  /* 0x0000000602027c10 */ /* 0x002fca000ff1e0ff */
[----:B------:R-:W-:-:S05]  /*0670*/  IMAD.X R3, RZ, RZ, UR7, P0 ;  /* 0x00000007ff037e24 */ /* 0x000fca00080e06ff */
[----:B0-----:R-:W-:Y:S01]  /*0680*/  STG.E.U8 desc[UR12][R2.64], R5 ;  /* 0x0000000502007986 */ /* 0x001fe2000c10110c */
[----:B------:R-:W-:Y:S05]  /*0690*/  EXIT ;  /* 0x000000000000794d */ /* 0x000fea0003800000 */
.L_x_4:
        /* <DEDUP_REMOVED lines=14> */
.L_x_14:


//--------------------- .text._Z12addBlockSumsIfLj512EEvPT_S1_j --------------------------
	.section	.text._Z12addBlockSumsIfLj512EEvPT_S1_j,"ax",@progbits
	.align	128
        .global         _Z12addBlockSumsIfLj512EEvPT_S1_j
        .type           _Z12addBlockSumsIfLj512EEvPT_S1_j,@function
        .size           _Z12addBlockSumsIfLj512EEvPT_S1_j,(.L_x_15 - _Z12addBlockSumsIfLj512EEvPT_S1_j)
        .other          _Z12addBlockSumsIfLj512EEvPT_S1_j,@"STO_CUDA_ENTRY STV_DEFAULT"
_Z12addBlockSumsIfLj512EEvPT_S1_j:
.text._Z12addBlockSumsIfLj512EEvPT_S1_j:
        /* <DEDUP_REMOVED lines=9> */
[----:B------:R-:W1:Y:S01]  /*0090*/  LDC.64 R2, c[0x0][0x388] ;  /* 0x0000e200ff027b82 */ /* 0x000e620000000a00 */
[----:B------:R-:W2:Y:S07]  /*00a0*/  LDCU.64 UR4, c[0x0][0x358] ;  /* 0x00006b00ff0477ac */ /* 0x000eae0008000a00 */
[----:B------:R-:W3:Y:S01]  /*00b0*/  LDC.64 R4, c[0x0][0x380] ;  /* 0x0000e000ff047b82 */ /* 0x000ee20000000a00 */
[----:B-1----:R-:W-:-:S06]  /*00c0*/  IMAD.WIDE.U32 R2, R7, 0x4, R2 ;  /* 0x0000000407027825 */ /* 0x002fcc00078e0002 */
[----:B--2---:R-:W2:Y:S01]  /*00d0*/  LDG.E R2, desc[UR4][R2.64] ;  /* 0x0000000402027981 */ /* 0x004ea2000c1e1900 */
[----:B0-----:R-:W-:-:S05]  /*00e0*/  LEA R9, R7, R0, 0x9 ;  /* 0x0000000007097211 */ /* 0x001fca00078e48ff */
[----:B---3--:R-:W-:-:S05]  /*00f0*/  IMAD.WIDE.U32 R4, R9, 0x4, R4 ;  /* 0x0000000409047825 */ /* 0x008fca00078e0004 */
[----:B------:R-:W2:Y:S02]  /*0100*/  LDG.E R7, desc[UR4][R4.64] ;  /* 0x0000000404077981 */ /* 0x000ea4000c1e1900 */
[----:B--2---:R-:W-:-:S05]  /*0110*/  FADD R7, R2, R7 ;  /* 0x0000000702077221 */ /* 0x004fca0000000000 */
[----:B------:R-:W-:Y:S01]  /*0120*/  STG.E desc[UR4][R4.64], R7 ;  /* 0x0000000704007986 */ /* 0x000fe2000c101904 */
[----:B------:R-:W-:Y:S05]  /*0130*/  EXIT ;  /* 0x000000000000794d */ /* 0x000fea0003800000 */
.L_x_5:
        /* <DEDUP_REMOVED lines=12> */
.L_x_15:


//--------------------- .text._Z10scanBlocksIfLj512EEvPT_S1_S1_j --------------------------
	.section	.text._Z10scanBlocksIfLj512EEvPT_S1_S1_j,"ax",@progbits
	.align	128
        .global         _Z10scanBlocksIfLj512EEvPT_S1_S1_j
        .type           _Z10scanBlocksIfLj512EEvPT_S1_S1_j,@function
        .size           _Z10scanBlocksIfLj512EEvPT_S1_S1_j,(.L_x_16 - _Z10scanBlocksIfLj512EEvPT_S1_S1_j)
        .other          _Z10scanBlocksIfLj512EEvPT_S1_S1_j,@"STO_CUDA_ENTRY STV_DEFAULT"
_Z10scanBlocksIfLj512EEvPT_S1_S1_j:
.text._Z10scanBlocksIfLj512EEvPT_S1_S1_j:
[----:B------:R-:W0:Y:S01]  /*0000*/  LDC R1, c[0x0][0x37c] ;  /* 0x0000df00ff017b82 */ /* 0x000e220000000800 */
[----:B------:R-:W1:Y:S01]  /*0010*/  S2R R2, SR_CTAID.Y ;  /* 0x0000000000027919 */ /* 0x000e620000002600 */
[----:B------:R-:W2:Y:S01]  /*0020*/  LDCU UR4, c[0x0][0x398] ;  /* 0x00007300ff0477ac */ /* 0x000ea20008000800 */
[----:B------:R-:W1:Y:S01]  /*0030*/  S2R R3, SR_CTAID.X ;  /* 0x0000000000037919 */ /* 0x000e620000002500 */
[----:B------:R-:W3:Y:S01]  /*0040*/  LDCU.64 UR6, c[0x0][0x358] ;  /* 0x00006b00ff0677ac */ /* 0x000ee20008000a00 */
[----:B-1----:R-:W-:-:S05]  /*0050*/  IMAD R2, R2, 0xffff, R3 ;  /* 0x0000ffff02027824 */ /* 0x002fca00078e0203 */
[----:B--2---:R-:W-:-:S13]  /*0060*/  ISETP.GE.U32.AND P0, PT, R2, UR4, PT ;  /* 0x0000000402007c0c */ /* 0x004fda000bf06070 */
[----:B0--3--:R-:W-:Y:S05]  /*0070*/  @!P0 BRA `(.L_x_6) ;  /* 0x0000000000248947 */ /* 0x009fea0003800000 */
[----:B------:R-:W-:Y:S01]  /*0080*/  MOV R0, 0x8 ;  /* 0x0000000800007802 */ /* 0x000fe20000000f00 */
[----:B------:R-:W0:Y:S01]  /*0090*/  LDCU.64 UR4, c[0x4][URZ] ;  /* 0x01000000ff0477ac */ /* 0x000e220008000a00 */
[----:B------:R-:W-:Y:S02]  /*00a0*/  CS2R R6, SRZ ;  /* 0x0000000000067805 */ /* 0x000fe4000001ff00 */
[----:B------:R1:W2:Y:S01]  /*00b0*/  LDC.64 R2, c[0x4][R0] ;  /* 0x0100000000027b82 */ /* 0x0002a20000000a00 */
[----:B0-----:R-:W-:Y:S01]  /*00c0*/  IMAD.U32 R4, RZ, RZ, UR4 ;  /* 0x00000004ff047e24 */ /* 0x001fe2000f8e00ff */
[----:B-1----:R-:W-:-:S07]  /*00d0*/  MOV R5, UR5 ;  /* 0x0000000500057c02 */ /* 0x002fce0008000f00 */
[----:B------:R-:W-:-:S07]  /*00e0*/  LEPC R20, `(.L_x_7) ;  /* 0x000000001014794e */ /* 0x000fce0000000000 */
[----:B--2---:R-:W-:Y:S05]  /*00f0*/  CALL.ABS.NOINC R2 ;  /* 0x0000000002007343 */ /* 0x004fea0003c00000 */
.L_x_7:
[----:B------:R-:W-:Y:S05]  /*0100*/  EXIT ;  /* 0x000000000000794d */ /* 0x000fea0003800000 */
.L_x_6:
[----:B------:R-:W0:Y:S01]  /*0110*/  S2R R5, SR_TID.X ;  /* 0x0000000000057919 */ /* 0x000e220000002100 */
[----:B------:R-:W1:Y:S01]  /*0120*/  LDC.64 R6, c[0x0][0x380] ;  /* 0x0000e000ff067b82 */ /* 0x000e620000000a00 */
[----:B------:R-:W-:-:S05]  /*0130*/  IMAD.SHL.U32 R4, R2, 0x200, RZ ;  /* 0x0000020002047824 */ /* 0x000fca00078e00ff */
[----:B0-----:R-:W-:-:S05]  /*0140*/  IADD3 R0, PT, PT, R4, R5, RZ ;  /* 0x0000000504007210 */ /* 0x001fca0007ffe0ff */
[----:B-1----:R-:W-:-:S06]  /*0150*/  IMAD.WIDE.U32 R6, R0, 0x4, R6 ;  /* 0x0000000400067825 */ /* 0x002fcc00078e0006 */
[----:B------:R-:W2:Y:S01]  /*0160*/  LDG.E R6, desc[UR6][R6.64] ;  /* 0x0000000606067981 */ /* 0x000ea2000c1e1900 */
[----:B------:R-:W0:Y:S01]  /*0170*/  S2UR UR5, SR_CgaCtaId ;  /* 0x00000000000579c3 */ /* 0x000e220000008800 */
[----:B------:R-:W-:Y:S01]  /*0180*/  UMOV UR4, 0x400 ;  /* 0x0000040000047882 */ /* 0x000fe20000000000 */
[C---:B------:R-:W-:Y:S02]  /*0190*/  ISETP.GT.U32.AND P0, PT, R5.reuse, 0x1fe, PT ;  /* 0x000001fe0500780c */ /* 0x040fe40003f04070 */
[----:B------:R-:W-:Y:S01]  /*01a0*/  ISETP.GT.U32.AND P1, PT, R5, 0x1fd, PT ;  /* 0x000001fd0500780c */ /* 0x000fe20003f24070 */
[----:B0-----:R-:W-:-:S06]  /*01b0*/  ULEA UR4, UR5, UR4, 0x18 ;  /* 0x0000000405047291 */ /* 0x001fcc000f8ec0ff */
[----:B------:R-:W-:-:S05]  /*01c0*/  LEA R3, R5, UR4, 0x2 ;  /* 0x0000000405037c11 */ /* 0x000fca000f8e10ff */
[----:B--2---:R-:W-:Y:S01]  /*01d0*/  STS [R3], R6 ;  /* 0x0000000603007388 */ /* 0x004fe20000000800 */
[----:B------:R-:W-:Y:S06]  /*01e0*/  BAR.SYNC.DEFER_BLOCKING 0x0 ;  /* 0x0000000000007b1d */ /* 0x000fec0000010000 */
[----:B------:R-:W-:Y:S04]  /*01f0*/  @!P0 LDS R8, [R3] ;  /* 0x0000000003088984 */ /* 0x000fe80000000800 */
[----:B------:R-:W0:Y:S02]  /*0200*/  @!P0 LDS R9, [R3+0x4] ;  /* 0x0000040003098984 */ /* 0x000e240000000800 */
[----:B0-----:R-:W-:-:S05]  /*0210*/  @!P0 FADD R8, R8, R9 ;  /* 0x0000000908088221 */ /* 0x001fca0000000000 */
[----:B------:R-:W-:Y:S01]  /*0220*/  @!P0 STS [R3+0x4], R8 ;  /* 0x0000040803008388 */ /* 0x000fe20000000800 */
[----:B------:R-:W-:Y:S01]  /*0230*/  BAR.SYNC.DEFER_BLOCKING 0x0 ;  /* 0x0000000000007b1d */ /* 0x000fe20000010000 */
[----:B------:R-:W-:-:S05]  /*0240*/  ISETP.GT.U32.AND P0, PT, R5, 0x1fb, PT ;  /* 0x000001fb0500780c */ /* 0x000fca0003f04070 */
        /* <DEDUP_REMOVED lines=41> */
[----:B------:R-:W-:-:S13]  /*04e0*/  ISETP.NE.AND P1, PT, R5, 0x1ff, PT ;  /* 0x000001ff0500780c */ /* 0x000fda0003f25270 */
[----:B------:R-:W0:Y:S01]  /*04f0*/  @!P1 LDC.64 R8, c[0x0][0x390] ;  /* 0x0000e400ff089b82 */ /* 0x000e220000000a00 */
[----:B------:R-:W-:Y:S04]  /*0500*/  @!P0 LDS R6, [R3] ;  /* 0x0000000003068984 */ /* 0x000fe80000000800 */
[----:B------:R-:W1:Y:S02]  /*0510*/  @!P0 LDS R7, [R3+0x400] ;  /* 0x0004000003078984 */ /* 0x000e640000000800 */
[----:B-1----:R-:W-:Y:S02]  /*0520*/  @!P0 FADD R12, R6, R7 ;  /* 0x00000007060c8221 */ /* 0x002fe40000000000 */
[----:B------:R-:W1:Y:S03]  /*0530*/  @!P1 LDC.64 R6, c[0x0][0x388] ;  /* 0x0000e200ff069b82 */ /* 0x000e660000000a00 */
[----:B------:R-:W-:Y:S05]  /*0540*/  @!P0 STS [R3+0x400], R12 ;  /* 0x0004000c03008388 */ /* 0x000fea0000000800 */
[----:B------:R-:W-:Y:S01]  /*0550*/  BAR.SYNC.DEFER_BLOCKING 0x0 ;  /* 0x0000000000007b1d */ /* 0x000fe20000010000 */
[----:B-1----:R-:W-:-:S04]  /*0560*/  @!P1 IMAD.WIDE.U32 R4, R4, 0x4, R6 ;  /* 0x0000000404049825 */ /* 0x002fc800078e0006 */
[----:B0-----:R-:W-:Y:S01]  /*0570*/  @!P1 IMAD.WIDE.U32 R6, R2, 0x4, R8 ;  /* 0x0000000402069825 */ /* 0x001fe200078e0008 */
[----:B------:R-:W0:Y:S04]  /*0580*/  @!P1 LDS R11, [UR4+0x7fc] ;  /* 0x0007fc04ff0b9984 */ /* 0x000e280008000800 */
[----:B------:R1:W-:Y:S04]  /*0590*/  @!P1 STG.E desc[UR6][R4.64], RZ ;  /* 0x000000ff04009986 */ /* 0x0003e8000c101906 */
[----:B0-----:R1:W-:Y:S01]  /*05a0*/  @!P1 STG.E desc[UR6][R6.64], R11 ;  /* 0x0000000b06009986 */ /* 0x0013e2000c101906 */
[----:B------:R-:W-:Y:S05]  /*05b0*/  @!P1 EXIT ;  /* 0x000000000000994d */ /* 0x000fea0003800000 */
[----:B------:R-:W0:Y:S01]  /*05c0*/  LDS R3, [R3] ;  /* 0x0000000003037984 */ /* 0x000e220000000800 */
[----:B-1----:R-:W1:Y:S01]  /*05d0*/  LDC.64 R4, c[0x0][0x388] ;  /* 0x0000e200ff047b82 */ /* 0x002e620000000a00 */
[----:B------:R-:W-:-:S04]  /*05e0*/  VIADD R7, R0, 0x1 ;  /* 0x0000000100077836 */ /* 0x000fc80000000000 */
[----:B-1----:R-:W-:-:S05]  /*05f0*/  IMAD.WIDE.U32 R4, R7, 0x4, R4 ;  /* 0x0000000407047825 */ /* 0x002fca00078e0004 */
[----:B0-----:R-:W-:Y:S01]  /*0600*/  STG.E desc[UR6][R4.64], R3 ;  /* 0x0000000304007986 */ /* 0x001fe2000c101906 */
[----:B------:R-:W-:Y:S05]  /*0610*/  EXIT ;  /* 0x000000000000794d */ /* 0x000fea0003800000 */
.L_x_8:
        /* <DEDUP_REMOVED lines=14> */
.L_x_16:


//--------------------- .text._Z12addBlockSumsIiLj512EEvPT_S1_j --------------------------
	.section	.text._Z12addBlockSumsIiLj512EEvPT_S1_j,"ax",@progbits
	.align	128
        .global         _Z12addBlockSumsIiLj512EEvPT_S1_j
        .type           _Z12addBlockSumsIiLj512EEvPT_S1_j,@function
        .size           _Z12addBlockSumsIiLj512EEvPT_S1_j,(.L_x_17 - _Z12addBlockSumsIiLj512EEvPT_S1_j)
        .other          _Z12addBlockSumsIiLj512EEvPT_S1_j,@"STO_CUDA_ENTRY STV_DEFAULT"
_Z12addBlockSumsIiLj512EEvPT_S1_j:
.text._Z12addBlockSumsIiLj512EEvPT_S1_j:
        /* <DEDUP_REMOVED lines=17> */
[----:B--2---:R-:W-:-:S05]  /*0110*/  IADD3 R7, PT, PT, R2, R7, RZ ;  /* 0x0000000702077210 */ /* 0x004fca0007ffe0ff */
[----:B------:R-:W-:Y:S01]  /*0120*/  STG.E desc[UR4][R4.64], R7 ;  /* 0x0000000704007986 */ /* 0x000fe2000c101904 */
[----:B------:R-:W-:Y:S05]  /*0130*/  EXIT ;  /* 0x000000000000794d */ /* 0x000fea0003800000 */
.L_x_9:
        /* <DEDUP_REMOVED lines=12> */
.L_x_17:


//--------------------- .text._Z10scanBlocksIiLj512EEvPT_S1_S1_j --------------------------
	.section	.text._Z10scanBlocksIiLj512EEvPT_S1_S1_j,"ax",@progbits
	.align	128
        .global         _Z10scanBlocksIiLj512EEvPT_S1_S1_j
        .type           _Z10scanBlocksIiLj512EEvPT_S1_S1_j,@function
        .size           _Z10scanBlocksIiLj512EEvPT_S1_S1_j,(.L_x_18 - _Z10scanBlocksIiLj512EEvPT_S1_S1_j)
        .other          _Z10scanBlocksIiLj512EEvPT_S1_S1_j,@"STO_CUDA_ENTRY STV_DEFAULT"
_Z10scanBlocksIiLj512EEvPT_S1_S1_j:
.text._Z10scanBlocksIiLj512EEvPT_S1_S1_j:
        /* <DEDUP_REMOVED lines=16> */
.L_x_11:
[----:B------:R-:W-:Y:S05]  /*0100*/  EXIT ;  /* 0x000000000000794d */ /* 0x000fea0003800000 */
.L_x_10:
[----:B------:R-:W0:Y:S01]  /*0110*/  S2R R5, SR_TID.X ;  /* 0x0000000000057919 */ /* 0x000e220000002100 */
[----:B------:R-:W1:Y:S01]  /*0120*/  LDC.64 R6, c[0x0][0x380] ;  /* 0x0000e000ff067b82 */ /* 0x000e620000000a00 */
[----:B------:R-:W-:-:S04]  /*0130*/  IMAD.SHL.U32 R4, R2, 0x200, RZ ;  /* 0x0000020002047824 */ /* 0x000fc800078e00ff */
[----:B0-----:R-:W-:-:S04]  /*0140*/  IMAD.IADD R0, R4, 0x1, R5 ;  /* 0x0000000104007824 */ /* 0x001fc800078e0205 */
        /* <DEDUP_REMOVED lines=12> */
[----:B0-----:R-:W-:-:S05]  /*0210*/  @!P0 IADD3 R8, PT, PT, R8, R9, RZ ;  /* 0x0000000908088210 */ /* 0x001fca0007ffe0ff */
[----:B------:R-:W-:Y:S01]  /*0220*/  @!P0 STS [R3+0x4], R8 ;  /* 0x0000040803008388 */ /* 0x000fe20000000800 */
[----:B------:R-:W-:Y:S01]  /*0230*/  BAR.SYNC.DEFER_BLOCKING 0x0 ;  /* 0x0000000000007b1d */ /* 0x000fe20000010000 */
[----:B------:R-:W-:-:S05]  /*0240*/  ISETP.GT.U32.AND P0, PT, R5, 0x1fb, PT ;  /* 0x000001fb0500780c */ /* 0x000fca0003f04070 */
[----:B------:R-:W-:Y:S04]  /*0250*/  @!P1 LDS R7, [R3] ;  /* 0x0000000003079984 */ /* 0x000fe80000000800 */
[----:B------:R-:W0:Y:S02]  /*0260*/  @!P1 LDS R10, [R3+0x8] ;  /* 0x00000800030a9984 */ /* 0x000e240000000800 */
[----:B0-----:R-:W-:-:S05]  /*0270*/  @!P1 IMAD.IADD R10, R7, 0x1, R10 ;  /* 0x00000001070a9824 */ /* 0x001fca00078e020a */
        /* <DEDUP_REMOVED lines=38> */
[----:B------:R-:W-:-:S13]  /*04e0*/  ISETP.NE.AND P1, PT, R5, 0x1ff, PT ;  /* 0x000001ff0500780c */ /* 0x000fda0003f25270 */
[----:B------:R-:W0:Y:S01]  /*04f0*/  @!P1 LDC.64 R8, c[0x0][0x390] ;  /* 0x0000e400ff089b82 */ /* 0x000e220000000a00 */
[----:B------:R-:W-:Y:S04]  /*0500*/  @!P0 LDS R6, [R3] ;  /* 0x0000000003068984 */ /* 0x000fe80000000800 */
[----:B------:R-:W1:Y:S02]  /*0510*/  @!P0 LDS R7, [R3+0x400] ;  /* 0x0004000003078984 */ /* 0x000e640000000800 */
[----:B-1----:R-:W-:Y:S02]  /*0520*/  @!P0 IADD3 R12, PT, PT, R6, R7, RZ ;  /* 0x00000007060c8210 */ /* 0x002fe40007ffe0ff */
        /* <DEDUP_REMOVED lines=15> */
.L_x_12:
        /* <DEDUP_REMOVED lines=14> */
.L_x_18:


//--------------------- .nv.global.init           --------------------------
	.section	.nv.global.init,"aw",@progbits
.nv.global.init:
	.type		$str,@object
	.size		$str,(.L_0 - $str)
$str:
        /*0000*/ 	.byte	0x62, 0x6c, 0x6f, 0x63, 0x6b, 0x49, 0x64, 0x20, 0x74, 0x6f, 0x6f, 0x20, 0x68, 0x69, 0x67, 0x68
        /*0010*/ 	.byte	0x0a, 0x00
.L_0:


//--------------------- .nv.shared.reserved.0     --------------------------
	.section	.nv.shared.reserved.0,"aw",@nobits
	.weak		__nv_reservedSMEM_offset_0_alias
	.size		__nv_reservedSMEM_offset_0_alias, 0, 64
	.other		__nv_reservedSMEM_offset_0_alias,@"STO_CUDA_RESERVED_SHARED STV_DEFAULT"
__nv_reservedSMEM_offset_0_alias:
	.zero		0
	.zero		64


//--------------------- .nv.shared._Z10scanBlocksIcLj512EEvPT_S1_S1_j --------------------------
	.section	.nv.shared._Z10scanBlocksIcLj512EEvPT_S1_S1_j,"aw",@nobits
	.sectionflags	@""
.nv.shared._Z10scanBlocksIcLj512EEvPT_S1_S1_j:
	.zero		1536


//--------------------- .nv.shared._Z10scanBlocksIfLj512EEvPT_S1_S1_j --------------------------
	.section	.nv.shared._Z10scanBlocksIfLj512EEvPT_S1_S1_j,"aw",@nobits
	.sectionflags	@""
	.align	4
.nv.shared._Z10scanBlocksIfLj512EEvPT_S1_S1_j:
	.zero		3072


//--------------------- .nv.shared._Z10scanBlocksIiLj512EEvPT_S1_S1_j --------------------------
	.section	.nv.shared._Z10scanBlocksIiLj512EEvPT_S1_S1_j,"aw",@nobits
	.sectionflags	@""
	.align	4
.nv.shared._Z10scanBlocksIiLj512EEvPT_S1_S1_j:
	.zero		3072


//--------------------- .nv.constant0._Z12addBlockSumsIcLj512EEvPT_S1_j --------------------------
	.section	.nv.constant0._Z12addBlockSumsIcLj512EEvPT_S1_j,"a",@progbits
	.sectionflags	@""
	.align	4
.nv.constant0._Z12addBlockSumsIcLj512EEvPT_S1_j:
	.zero		916


//--------------------- .nv.constant0._Z10scanBlocksIcLj512EEvPT_S1_S1_j --------------------------
	.section	.nv.constant0._Z10scanBlocksIcLj512EEvPT_S1_S1_j,"a",@progbits
	.sectionflags	@""
	.align	4
.nv.constant0._Z10scanBlocksIcLj512EEvPT_S1_S1_j:
	.zero		924


//--------------------- .nv.constant0._Z12addBlockSumsIfLj512EEvPT_S1_j --------------------------
	.section	.nv.constant0._Z12addBlockSumsIfLj512EEvPT_S1_j,"a",@progbits
	.sectionflags	@""
	.align	4
.nv.constant0._Z12addBlockSumsIfLj512EEvPT_S1_j:
	.zero		916


//--------------------- .nv.constant0._Z10scanBlocksIfLj512EEvPT_S1_S1_j --------------------------
	.section	.nv.constant0._Z10scanBlocksIfLj512EEvPT_S1_S1_j,"a",@progbits
	.sectionflags	@""
	.align	4
.nv.constant0._Z10scanBlocksIfLj512EEvPT_S1_S1_j:
	.zero		924


//--------------------- .nv.constant0._Z12addBlockSumsIiLj512EEvPT_S1_j --------------------------
	.section	.nv.constant0._Z12addBlockSumsIiLj512EEvPT_S1_j,"a",@progbits
	.sectionflags	@""
	.align	4
.nv.constant0._Z12addBlockSumsIiLj512EEvPT_S1_j:
	.zero		916


//--------------------- .nv.constant0._Z10scanBlocksIiLj512EEvPT_S1_S1_j --------------------------
	.section	.nv.constant0._Z10scanBlocksIiLj512EEvPT_S1_S1_j,"a",@progbits
	.sectionflags	@""
	.align	4
.nv.constant0._Z10scanBlocksIiLj512EEvPT_S1_S1_j:
	.zero		924


//--------------------- SYMBOLS --------------------------

	.type		.nv.reservedSmem.offset0,@object
	.size		.nv.reservedSmem.offset0,0x4
	.type		.nv.reservedSmem.cap,@object
	.size		.nv.reservedSmem.cap,0x4
	.type		vprintf,@function
